// auto-generated by cutlass_sweep.gemm — config: {"arch": "sm_90", "cluster_m": 8, "cluster_n": 1, "dtype": "fp16", "dtype_b": "fp16", "layout": "tt", "stages": 5, "tile_k": 64, "tile_m": 128, "tile_n": 128}
#include "cutlass/cutlass.h"
#include "cutlass/gemm/collective/collective_builder.hpp"
#include "cutlass/gemm/device/gemm_universal_adapter.h"
#include "cutlass/gemm/kernel/gemm_universal.hpp"
#include "cutlass/epilogue/collective/collective_builder.hpp"

using ElemA = cutlass::half_t;
using ElemB = cutlass::half_t;
using ElemCD = cutlass::half_t;
using Acc  = float;
using TileShape    = cute::Shape<cute::_128, cute::_128, cute::_64>;
using ClusterShape = cute::Shape<cute::_8, cute::_1, cute::_1>;

using CollectiveEpilogue = typename cutlass::epilogue::collective::CollectiveBuilder<
    cutlass::arch::Sm90, cutlass::arch::OpClassTensorOp,
    TileShape, ClusterShape,
    cutlass::epilogue::collective::EpilogueTileAuto,
    Acc, Acc,
    ElemCD, cutlass::layout::RowMajor, 128 / cutlass::sizeof_bits<ElemCD>::value,
    ElemCD, cutlass::layout::RowMajor, 128 / cutlass::sizeof_bits<ElemCD>::value,
    cutlass::epilogue::collective::EpilogueScheduleAuto
  >::CollectiveOp;

using CollectiveMainloop = typename cutlass::gemm::collective::CollectiveBuilder<
    cutlass::arch::Sm90, cutlass::arch::OpClassTensorOp,
    ElemA, cutlass::layout::ColumnMajor, 128 / cutlass::sizeof_bits<ElemA>::value,
    ElemB, cutlass::layout::ColumnMajor, 128 / cutlass::sizeof_bits<ElemB>::value,
    Acc,
    TileShape, ClusterShape,
    cutlass::gemm::collective::StageCount<5>,
    cutlass::gemm::collective::KernelScheduleAuto
  >::CollectiveOp;

using GemmKernel = cutlass::gemm::kernel::GemmUniversal<
    cute::Shape<int,int,int,int>,
    CollectiveMainloop,
    CollectiveEpilogue
>;
using Gemm = cutlass::gemm::device::GemmUniversalAdapter<GemmKernel>;

// Force the device kernel symbol into the cubin without needing a host main.
auto* _anchor = &cutlass::device_kernel<GemmKernel>;


// ===== COMPILED SASS (sm_90a) =====

	.target	sm_90a

	.elftype	@"ET_EXEC"


//--------------------- .note.nv.tkinfo           --------------------------
	.section	.note.nv.tkinfo,"",@"SHT_NOTE"
	.sectionflags	@"SHF_NOTE_NV_TKINFO"
	.tkinfo
        /*0018*/ 	.word	0x00000002
        /*0030*/ 	.string	""
        /*0030*/ 	.string	"ptxas"
        /*0030*/ 	.string	"Cuda compilation tools, release 13.0, V13.0.88"
        /*0030*/ 	.string	"Build cuda_13.0.r13.0/compiler.36424714_0"
        /*0030*/ 	.string	"-arch sm_90a -m 64 "



//--------------------- .note.nv.cuinfo           --------------------------
	.section	.note.nv.cuinfo,"",@"SHT_NOTE"
	.sectionflags	@"SHF_NOTE_NV_CUINFO"
        /*0018*/ 	.short	0x0002
        /*001a*/ 	.short	0x005a
        /*001c*/ 	.short	0x0082
	.zero		2


//--------------------- .nv.info                  --------------------------
	.section	.nv.info,"",@"SHT_CUDA_INFO"
	.align	4


	//----- nvinfo : EIATTR_REGCOUNT
	.align		4
        /*0000*/ 	.byte	0x04, 0x2f
        /*0002*/ 	.short	(.L_15 - .L_14)
	.align		4
.L_14:
        /*0004*/ 	.word	index@(_ZN7cutlass13device_kernelINS_4gemm6kernel13GemmUniversalIN4cute5tupleIJiiiiEEENS1_10collective13CollectiveMmaINS1_34MainloopSm90TmaGmmaWarpSpecializedILi5ENS5_IJNS4_1CILi8EEENSA_ILi1EEESC_EEENS1_35KernelTmaWarpSpecializedCooperativeEEENS5_IJNSA_ILi128EEESG_NSA_ILi64EEEEEENS_6half_tENS5_IJSC_llEEESJ_NS5_IJlSC_lEEENS4_8TiledMMAINS4_8MMA_AtomIJNS4_4SM904GMMA26MMA_64x128x16_F32F16F16_SSILNSP_5MajorE1ELSR_0ELNSP_7ScaleInE1ELSS_1EEEEEENS4_6LayoutINS5_IJNSA_ILi2EEESC_SC_EEENS5_IJSC_NSA_ILi0EEESY_EEEEENS5_IJNS4_10UnderscoreES11_S11_EEEEENS4_13SM90_TMA_LOADENS4_14ComposedLayoutINS4_7SwizzleILi3ELi4ELi3EEENS4_18smem_ptr_flag_bitsILi16EEENSV_INS5_IJSH_SB_EEENS5_IJSC_SH_EEEEEEEvNS4_8identityENS4_23SM90_TMA_LOAD_MULTICASTENS15_IS17_S19_NSV_INS5_IJSB_SH_EEENS5_IJSH_SC_EEEEEEEvS1E_EENS_8epilogue10collective6detail29Sm90TmaWarpSpecializedAdapterINS1M_15DefaultEpilogueISJ_SL_SL_NS1L_6thread17LinearCombinationISJ_Li1EffLNS1Q_9ScaleType4KindE0ELNS_15FloatRoundStyleE2ESJ_EENS1_15EpilogueDefaultEEEEEvvEEEEvNT_6ParamsE)
        /*0008*/ 	.word	0x000000a8


	//----- nvinfo : EIATTR_FRAME_SIZE
	.align		4
.L_15:
        /*000c*/ 	.byte	0x04, 0x11
        /*000e*/ 	.short	(.L_17 - .L_16)
	.align		4
.L_16:
        /*0010*/ 	.word	index@(_ZN7cutlass13device_kernelINS_4gemm6kernel13GemmUniversalIN4cute5tupleIJiiiiEEENS1_10collective13CollectiveMmaINS1_34MainloopSm90TmaGmmaWarpSpecializedILi5ENS5_IJNS4_1CILi8EEENSA_ILi1EEESC_EEENS1_35KernelTmaWarpSpecializedCooperativeEEENS5_IJNSA_ILi128EEESG_NSA_ILi64EEEEEENS_6half_tENS5_IJSC_llEEESJ_NS5_IJlSC_lEEENS4_8TiledMMAINS4_8MMA_AtomIJNS4_4SM904GMMA26MMA_64x128x16_F32F16F16_SSILNSP_5MajorE1ELSR_0ELNSP_7ScaleInE1ELSS_1EEEEEENS4_6LayoutINS5_IJNSA_ILi2EEESC_SC_EEENS5_IJSC_NSA_ILi0EEESY_EEEEENS5_IJNS4_10UnderscoreES11_S11_EEEEENS4_13SM90_TMA_LOADENS4_14ComposedLayoutINS4_7SwizzleILi3ELi4ELi3EEENS4_18smem_ptr_flag_bitsILi16EEENSV_INS5_IJSH_SB_EEENS5_IJSC_SH_EEEEEEEvNS4_8identityENS4_23SM90_TMA_LOAD_MULTICASTENS15_IS17_S19_NSV_INS5_IJSB_SH_EEENS5_IJSH_SC_EEEEEEEvS1E_EENS_8epilogue10collective6detail29Sm90TmaWarpSpecializedAdapterINS1M_15DefaultEpilogueISJ_SL_SL_NS1L_6thread17LinearCombinationISJ_Li1EffLNS1Q_9ScaleType4KindE0ELNS_15FloatRoundStyleE2ESJ_EENS1_15EpilogueDefaultEEEEEvvEEEEvNT_6ParamsE)
        /*0014*/ 	.word	0x00000000


	//----- nvinfo : EIATTR_MIN_STACK_SIZE
	.align		4
.L_17:
        /*0018*/ 	.byte	0x04, 0x12
        /*001a*/ 	.short	(.L_19 - .L_18)
	.align		4
.L_18:
        /*001c*/ 	.word	index@(_ZN7cutlass13device_kernelINS_4gemm6kernel13GemmUniversalIN4cute5tupleIJiiiiEEENS1_10collective13CollectiveMmaINS1_34MainloopSm90TmaGmmaWarpSpecializedILi5ENS5_IJNS4_1CILi8EEENSA_ILi1EEESC_EEENS1_35KernelTmaWarpSpecializedCooperativeEEENS5_IJNSA_ILi128EEESG_NSA_ILi64EEEEEENS_6half_tENS5_IJSC_llEEESJ_NS5_IJlSC_lEEENS4_8TiledMMAINS4_8MMA_AtomIJNS4_4SM904GMMA26MMA_64x128x16_F32F16F16_SSILNSP_5MajorE1ELSR_0ELNSP_7ScaleInE1ELSS_1EEEEEENS4_6LayoutINS5_IJNSA_ILi2EEESC_SC_EEENS5_IJSC_NSA_ILi0EEESY_EEEEENS5_IJNS4_10UnderscoreES11_S11_EEEEENS4_13SM90_TMA_LOADENS4_14ComposedLayoutINS4_7SwizzleILi3ELi4ELi3EEENS4_18smem_ptr_flag_bitsILi16EEENSV_INS5_IJSH_SB_EEENS5_IJSC_SH_EEEEEEEvNS4_8identityENS4_23SM90_TMA_LOAD_MULTICASTENS15_IS17_S19_NSV_INS5_IJSB_SH_EEENS5_IJSH_SC_EEEEEEEvS1E_EENS_8epilogue10collective6detail29Sm90TmaWarpSpecializedAdapterINS1M_15DefaultEpilogueISJ_SL_SL_NS1L_6thread17LinearCombinationISJ_Li1EffLNS1Q_9ScaleType4KindE0ELNS_15FloatRoundStyleE2ESJ_EENS1_15EpilogueDefaultEEEEEvvEEEEvNT_6ParamsE)
        /*0020*/ 	.word	0x00000000
.L_19:


//--------------------- .nv.compat                --------------------------
	.section	.nv.compat,"",@"SHT_CUDA_COMPAT_INFO"
	.align	4
        /*0000*/ 	.byte	0x02, 0x09, 0x01, 0x00, 0x02, 0x02, 0x04, 0x00, 0x02, 0x05, 0x05, 0x00, 0x03, 0x07, 0x01, 0x01
        /*0010*/ 	.byte	0x02, 0x03, 0x01, 0x00, 0x02, 0x06, 0x01, 0x00, 0x04, 0x0b, 0x08, 0x00, 0x00, 0x00, 0x00, 0x00
        /*0020*/ 	.byte	0x00, 0x00, 0x00, 0x00


//--------------------- .nv.info._ZN7cutlass13device_kernelINS_4gemm6kernel13GemmUniversalIN4cute5tupleIJiiiiEEENS1_10collective13CollectiveMmaINS1_34MainloopSm90TmaGmmaWarpSpecializedILi5ENS5_IJNS4_1CILi8EEENSA_ILi1EEESC_EEENS1_35KernelTmaWarpSpecializedCooperativeEEENS5_IJNSA_ILi128EEESG_NSA_ILi64EEEEEENS_6half_tENS5_IJSC_llEEESJ_NS5_IJlSC_lEEENS4_8TiledMMAINS4_8MMA_AtomIJNS4_4SM904GMMA26MMA_64x128x16_F32F16F16_SSILNSP_5MajorE1ELSR_0ELNSP_7ScaleInE1ELSS_1EEEEEENS4_6LayoutINS5_IJNSA_ILi2EEESC_SC_EEENS5_IJSC_NSA_ILi0EEESY_EEEEENS5_IJNS4_10UnderscoreES11_S11_EEEEENS4_13SM90_TMA_LOADENS4_14ComposedLayoutINS4_7SwizzleILi3ELi4ELi3EEENS4_18smem_ptr_flag_bitsILi16EEENSV_INS5_IJSH_SB_EEENS5_IJSC_SH_EEEEEEEvNS4_8identityENS4_23SM90_TMA_LOAD_MULTICASTENS15_IS17_S19_NSV_INS5_IJSB_SH_EEENS5_IJSH_SC_EEEEEEEvS1E_EENS_8epilogue10collective6detail29Sm90TmaWarpSpecializedAdapterINS1M_15DefaultEpilogueISJ_SL_SL_NS1L_6thread17LinearCombinationISJ_Li1EffLNS1Q_9ScaleType4KindE0ELNS_15FloatRoundStyleE2ESJ_EENS1_15EpilogueDefaultEEEEEvvEEEEvNT_6ParamsE --------------------------
	.section	.nv.info._ZN7cutlass13device_kernelINS_4gemm6kernel13GemmUniversalIN4cute5tupleIJiiiiEEENS1_10collective13CollectiveMmaINS1_34MainloopSm90TmaGmmaWarpSpecializedILi5ENS5_IJNS4_1CILi8EEENSA_ILi1EEESC_EEENS1_35KernelTmaWarpSpecializedCooperativeEEENS5_IJNSA_ILi128EEESG_NSA_ILi64EEEEEENS_6half_tENS5_IJSC_llEEESJ_NS5_IJlSC_lEEENS4_8TiledMMAINS4_8MMA_AtomIJNS4_4SM904GMMA26MMA_64x128x16_F32F16F16_SSILNSP_5MajorE1ELSR_0ELNSP_7ScaleInE1ELSS_1EEEEEENS4_6LayoutINS5_IJNSA_ILi2EEESC_SC_EEENS5_IJSC_NSA_ILi0EEESY_EEEEENS5_IJNS4_10UnderscoreES11_S11_EEEEENS4_13SM90_TMA_LOADENS4_14ComposedLayoutINS4_7SwizzleILi3ELi4ELi3EEENS4_18smem_ptr_flag_bitsILi16EEENSV_INS5_IJSH_SB_EEENS5_IJSC_SH_EEEEEEEvNS4_8identityENS4_23SM90_TMA_LOAD_MULTICASTENS15_IS17_S19_NSV_INS5_IJSB_SH_EEENS5_IJSH_SC_EEEEEEEvS1E_EENS_8epilogue10collective6detail29Sm90TmaWarpSpecializedAdapterINS1M_15DefaultEpilogueISJ_SL_SL_NS1L_6thread17LinearCombinationISJ_Li1EffLNS1Q_9ScaleType4KindE0ELNS_15FloatRoundStyleE2ESJ_EENS1_15EpilogueDefaultEEEEEvvEEEEvNT_6ParamsE,"",@"SHT_CUDA_INFO"
	.sectionflags	@""
	.align	4


	//----- nvinfo : EIATTR_CUDA_API_VERSION
	.align		4
        /*0000*/ 	.byte	0x04, 0x37
        /*0002*/ 	.short	(.L_21 - .L_20)
.L_20:
        /*0004*/ 	.word	0x00000082


	//----- nvinfo : EIATTR_KPARAM_INFO
	.align		4
.L_21:
        /*0008*/ 	.byte	0x04, 0x17
        /*000a*/ 	.short	(.L_23 - .L_22)
.L_22:
        /*000c*/ 	.word	0x00000000
        /*0010*/ 	.short	0x0000
        /*0012*/ 	.short	0x0070
        /*0014*/ 	.byte	0x00, 0xf0, 0x01, 0x10


	//----- nvinfo : EIATTR_SPARSE_MMA_MASK
	.align		4
.L_23:
        /*0018*/ 	.byte	0x03, 0x50
        /*001a*/ 	.short	0x0000


	//----- nvinfo : EIATTR_MAXREG_COUNT
	.align		4
        /*001c*/ 	.byte	0x03, 0x1b
        /*001e*/ 	.short	0x00a8


	//----- nvinfo : EIATTR_NUM_BARRIERS
	.align		4
        /*0020*/ 	.byte	0x02, 0x4c
        /*0022*/ 	.byte	0x01
	.zero		1


	//----- nvinfo : EIATTR_EXTERNS
	.align		4
        /*0024*/ 	.byte	0x04, 0x0f
        /*0026*/ 	.short	(.L_25 - .L_24)


	//   ....[0]....
	.align		4
.L_24:
        /*0028*/ 	.word	index@(__assertfail)


	//----- nvinfo : EIATTR_MERCURY_ISA_VERSION
	.align		4
.L_25:
        /*002c*/ 	.byte	0x03, 0x5f
        /*002e*/ 	.short	0x0101


	//----- nvinfo : EIATTR_INT_WARP_WIDE_INSTR_OFFSETS
	.align		4
        /*0030*/ 	.byte	0x04, 0x31
        /*0032*/ 	.short	(.L_27 - .L_26)


	//   ....[0]....
.L_26:
        /*0034*/ 	.word	0x000004e0


	//   ....[1]....
        /*0038*/ 	.word	0x00000510


	//   ....[2]....
        /*003c*/ 	.word	0x000006c0


	//   ....[3]....
        /*0040*/ 	.word	0x00001f10


	//----- nvinfo : EIATTR_COOP_GROUP_MASK_REGIDS
	.align		4
.L_27:
        /*0044*/ 	.byte	0x04, 0x29
        /*0046*/ 	.short	(.L_29 - .L_28)


	//   ....[0]....
.L_28:
        /*0048*/ 	.word	0xffffffff


	//   ....[1]....
        /*004c*/ 	.word	0xffffffff


	//   ....[2]....
        /*0050*/ 	.word	0xffffffff


	//   ....[3]....
        /*0054*/ 	.word	0xffffffff


	//   ....[4]....
        /*0058*/ 	.word	0xffffffff


	//   ....[5]....
        /*005c*/ 	.word	0xffffffff


	//----- nvinfo : EIATTR_COOP_GROUP_INSTR_OFFSETS
	.align		4
.L_29:
        /*0060*/ 	.byte	0x04, 0x28
        /*0062*/ 	.short	(.L_31 - .L_30)


	//   ....[0]....
.L_30:
        /*0064*/ 	.word	0x00000060


	//   ....[1]....
        /*0068*/ 	.word	0x00000070


	//   ....[2]....
        /*006c*/ 	.word	0x00000130


	//   ....[3]....
        /*0070*/ 	.word	0x00000320


	//   ....[4]....
        /*0074*/ 	.word	0x00000820


	//   ....[5]....
        /*0078*/ 	.word	0x000014a0


	//----- nvinfo : EIATTR_REG_RECONFIG
	.align		4
.L_31:
        /*007c*/ 	.byte	0x01, 0x54
	.zero		2


	//----- nvinfo : EIATTR_SYSCALL_OFFSETS
	.align		4
        /*0080*/ 	.byte	0x04, 0x46
        /*0082*/ 	.short	(.L_33 - .L_32)


	//   ....[0]....
.L_32:
        /*0084*/ 	.word	0x00001680


	//----- nvinfo : EIATTR_MBARRIER_INSTR_OFFSETS
	.align		4
.L_33:
        /*0088*/ 	.byte	0x04, 0x39
        /*008a*/ 	.short	(.L_35 - .L_34)


	//   ....[0]....
.L_34:
        /*008c*/ 	.word	0x00000260
        /*0090*/ 	.word	0x000000ff
        /*0094*/ 	.word	0x00000000
        /*0098*/ 	.short	0x0100
        /*009a*/ 	.byte	0x08
	.zero		1


	//   ....[1]....
        /*009c*/ 	.word	0x00000270
        /*00a0*/ 	.word	0x000000ff
        /*00a4*/ 	.word	0x00000028
        /*00a8*/ 	.short	0x0100
        /*00aa*/ 	.byte	0x08
	.zero		1


	//   ....[2]....
        /*00ac*/ 	.word	0x00000280
        /*00b0*/ 	.word	0x000000ff
        /*00b4*/ 	.word	0x00000008
        /*00b8*/ 	.short	0x0100
        /*00ba*/ 	.byte	0x08
	.zero		1


	//   ....[3]....
        /*00bc*/ 	.word	0x00000290
        /*00c0*/ 	.word	0x000000ff
        /*00c4*/ 	.word	0x00000030
        /*00c8*/ 	.short	0x0100
        /*00ca*/ 	.byte	0x08
	.zero		1


	//   ....[4]....
        /*00cc*/ 	.word	0x000002a0
        /*00d0*/ 	.word	0x000000ff
        /*00d4*/ 	.word	0x00000010
        /*00d8*/ 	.short	0x0100
        /*00da*/ 	.byte	0x08
	.zero		1


	//   ....[5]....
        /*00dc*/ 	.word	0x000002b0
        /*00e0*/ 	.word	0x000000ff
        /*00e4*/ 	.word	0x00000038
        /*00e8*/ 	.short	0x0100
        /*00ea*/ 	.byte	0x08
	.zero		1


	//   ....[6]....
        /*00ec*/ 	.word	0x000002c0
        /*00f0*/ 	.word	0x000000ff
        /*00f4*/ 	.word	0x00000018
        /*00f8*/ 	.short	0x0100
        /*00fa*/ 	.byte	0x08
	.zero		1


	//   ....[7]....
        /*00fc*/ 	.word	0x000002d0
        /*0100*/ 	.word	0x000000ff
        /*0104*/ 	.word	0x00000040
        /*0108*/ 	.short	0x0100
        /*010a*/ 	.byte	0x08
	.zero		1


	//   ....[8]....
        /*010c*/ 	.word	0x000002e0
        /*0110*/ 	.word	0x000000ff
        /*0114*/ 	.word	0x00000020
        /*0118*/ 	.short	0x0100
        /*011a*/ 	.byte	0x08
	.zero		1


	//   ....[9]....
        /*011c*/ 	.word	0x000002f0
        /*0120*/ 	.word	0x000000ff
        /*0124*/ 	.word	0x00000048
        /*0128*/ 	.short	0x0100
        /*012a*/ 	.byte	0x08
	.zero		1


	//   ....[10]....
        /*012c*/ 	.word	0x00000750
        /*0130*/ 	.word	0x000000ff
        /*0134*/ 	.word	0x00000060
        /*0138*/ 	.short	0x0100
        /*013a*/ 	.byte	0x06
	.zero		1


	//   ....[11]....
        /*013c*/ 	.word	0x000007d0
        /*0140*/ 	.word	0x000000ff
        /*0144*/ 	.word	0x00000068
        /*0148*/ 	.short	0x0100
        /*014a*/ 	.byte	0x06
	.zero		1


	//   ....[12]....
        /*014c*/ 	.word	0x00001740
        /*0150*/ 	.word	0x00000003
        /*0154*/ 	.word	0x00000000
        /*0158*/ 	.short	0x010a
        /*015a*/ 	.byte	0x3f
	.zero		1


	//   ....[13]....
        /*015c*/ 	.word	0x000017a0
        /*0160*/ 	.word	0x00000003
        /*0164*/ 	.word	0x00000000
        /*0168*/ 	.short	0x010a
        /*016a*/ 	.byte	0x3f
	.zero		1


	//   ....[14]....
        /*016c*/ 	.word	0x00001b20
        /*0170*/ 	.word	0x00000005
        /*0174*/ 	.word	0x00000000
        /*0178*/ 	.short	0x010a
        /*017a*/ 	.byte	0x3f
	.zero		1


	//   ....[15]....
        /*017c*/ 	.word	0x00001b60
        /*0180*/ 	.word	0x00000005
        /*0184*/ 	.word	0x00000000
        /*0188*/ 	.short	0x010a
        /*018a*/ 	.byte	0x3f
	.zero		1


	//   ....[16]....
        /*018c*/ 	.word	0x00001dc0
        /*0190*/ 	.word	0x00000004
        /*0194*/ 	.word	0x00000000
        /*0198*/ 	.short	0x0101
        /*019a*/ 	.byte	0x3f
	.zero		1


	//   ....[17]....
        /*019c*/ 	.word	0x00001fb0
        /*01a0*/ 	.word	0x00000000
        /*01a4*/ 	.word	0x00000000
        /*01a8*/ 	.short	0x0101
        /*01aa*/ 	.byte	0x3f
	.zero		1


	//   ....[18]....
        /*01ac*/ 	.word	0x00007100
        /*01b0*/ 	.word	0x00000017
        /*01b4*/ 	.word	0x00000028
        /*01b8*/ 	.short	0x010a
        /*01ba*/ 	.byte	0x3f
	.zero		1


	//   ....[19]....
        /*01bc*/ 	.word	0x000074e0
        /*01c0*/ 	.word	0x00000006
        /*01c4*/ 	.word	0x00000068
        /*01c8*/ 	.short	0x0101
        /*01ca*/ 	.byte	0x3f
	.zero		1


	//   ....[20]....
        /*01cc*/ 	.word	0x00007c30
        /*01d0*/ 	.word	0x00000007
        /*01d4*/ 	.word	0x00000000
        /*01d8*/ 	.short	0x010a
        /*01da*/ 	.byte	0x3f
	.zero		1


	//   ....[21]....
        /*01dc*/ 	.word	0x00007cb0
        /*01e0*/ 	.word	0x00000006
        /*01e4*/ 	.word	0x00000000
        /*01e8*/ 	.short	0x010a
        /*01ea*/ 	.byte	0x3f
	.zero		1


	//   ....[22]....
        /*01ec*/ 	.word	0x00007d40
        /*01f0*/ 	.word	0x00000007
        /*01f4*/ 	.word	0x00000000
        /*01f8*/ 	.short	0x010a
        /*01fa*/ 	.byte	0x3f
	.zero		1


	//   ....[23]....
        /*01fc*/ 	.word	0x00007dd0
        /*0200*/ 	.word	0x00000006
        /*0204*/ 	.word	0x00000000
        /*0208*/ 	.short	0x010a
        /*020a*/ 	.byte	0x3f
	.zero		1


	//   ....[24]....
        /*020c*/ 	.word	0x00007e60
        /*0210*/ 	.word	0x00000005
        /*0214*/ 	.word	0x00000000
        /*0218*/ 	.short	0x010a
        /*021a*/ 	.byte	0x3f
	.zero		1


	//   ....[25]....
        /*021c*/ 	.word	0x00007ec0
        /*0220*/ 	.word	0x00000003
        /*0224*/ 	.word	0x00000000
        /*0228*/ 	.short	0x010a
        /*022a*/ 	.byte	0x3f
	.zero		1


	//   ....[26]....
        /*022c*/ 	.word	0x00007f10
        /*0230*/ 	.word	0x00000005
        /*0234*/ 	.word	0x00000000
        /*0238*/ 	.short	0x010a
        /*023a*/ 	.byte	0x3f
	.zero		1


	//   ....[27]....
        /*023c*/ 	.word	0x00007fe0
        /*0240*/ 	.word	0x00000017
        /*0244*/ 	.word	0x00000028
        /*0248*/ 	.short	0x010a
        /*024a*/ 	.byte	0x3f
	.zero		1


	//   ....[28]....
        /*024c*/ 	.word	0x000080b0
        /*0250*/ 	.word	0x00000007
        /*0254*/ 	.word	0x00000000
        /*0258*/ 	.short	0x010a
        /*025a*/ 	.byte	0x3f
	.zero		1


	//   ....[29]....
        /*025c*/ 	.word	0x00008100
        /*0260*/ 	.word	0x00000006
        /*0264*/ 	.word	0x00000000
        /*0268*/ 	.short	0x010a
        /*026a*/ 	.byte	0x3f
	.zero		1


	//   ....[30]....
        /*026c*/ 	.word	0x00008150
        /*0270*/ 	.word	0x00000007
        /*0274*/ 	.word	0x00000000
        /*0278*/ 	.short	0x010a
        /*027a*/ 	.byte	0x3f
	.zero		1


	//   ....[31]....
        /*027c*/ 	.word	0x000081a0
        /*0280*/ 	.word	0x00000006
        /*0284*/ 	.word	0x00000000
        /*0288*/ 	.short	0x010a
        /*028a*/ 	.byte	0x3f
	.zero		1


	//----- nvinfo : EIATTR_NUM_MBARRIERS
	.align		4
.L_35:
        /*028c*/ 	.byte	0x03, 0x38
        /*028e*/ 	.short	0x000c


	//----- nvinfo : EIATTR_EXIT_INSTR_OFFSETS
	.align		4
        /*0290*/ 	.byte	0x04, 0x1c
        /*0292*/ 	.short	(.L_37 - .L_36)


	//   ....[0]....
.L_36:
        /*0294*/ 	.word	0x000009f0


	//   ....[1]....
        /*0298*/ 	.word	0x00001200


	//   ....[2]....
        /*029c*/ 	.word	0x00006860


	//   ....[3]....
        /*02a0*/ 	.word	0x00006dc0


	//   ....[4]....
        /*02a4*/ 	.word	0x00007eb0


	//----- nvinfo : EIATTR_MAX_THREADS
	.align		4
.L_37:
        /*02a8*/ 	.byte	0x04, 0x05
        /*02aa*/ 	.short	(.L_39 - .L_38)
.L_38:
        /*02ac*/ 	.word	0x00000180
        /*02b0*/ 	.word	0x00000001
        /*02b4*/ 	.word	0x00000001


	//----- nvinfo : EIATTR_CRS_STACK_SIZE
	.align		4
.L_39:
        /*02b8*/ 	.byte	0x04, 0x1e
        /*02ba*/ 	.short	(.L_41 - .L_40)
.L_40:
        /*02bc*/ 	.word	0x00000000


	//----- nvinfo : EIATTR_CBANK_PARAM_SIZE
	.align		4
.L_41:
        /*02c0*/ 	.byte	0x03, 0x19
        /*02c2*/ 	.short	0x0470


	//----- nvinfo : EIATTR_PARAM_CBANK
	.align		4
        /*02c4*/ 	.byte	0x04, 0x0a
        /*02c6*/ 	.short	(.L_43 - .L_42)
	.align		4
.L_42:
        /*02c8*/ 	.word	index@(.nv.constant0._ZN7cutlass13device_kernelINS_4gemm6kernel13GemmUniversalIN4cute5tupleIJiiiiEEENS1_10collective13CollectiveMmaINS1_34MainloopSm90TmaGmmaWarpSpecializedILi5ENS5_IJNS4_1CILi8EEENSA_ILi1EEESC_EEENS1_35KernelTmaWarpSpecializedCooperativeEEENS5_IJNSA_ILi128EEESG_NSA_ILi64EEEEEENS_6half_tENS5_IJSC_llEEESJ_NS5_IJlSC_lEEENS4_8TiledMMAINS4_8MMA_AtomIJNS4_4SM904GMMA26MMA_64x128x16_F32F16F16_SSILNSP_5MajorE1ELSR_0ELNSP_7ScaleInE1ELSS_1EEEEEENS4_6LayoutINS5_IJNSA_ILi2EEESC_SC_EEENS5_IJSC_NSA_ILi0EEESY_EEEEENS5_IJNS4_10UnderscoreES11_S11_EEEEENS4_13SM90_TMA_LOADENS4_14ComposedLayoutINS4_7SwizzleILi3ELi4ELi3EEENS4_18smem_ptr_flag_bitsILi16EEENSV_INS5_IJSH_SB_EEENS5_IJSC_SH_EEEEEEEvNS4_8identityENS4_23SM90_TMA_LOAD_MULTICASTENS15_IS17_S19_NSV_INS5_IJSB_SH_EEENS5_IJSH_SC_EEEEEEEvS1E_EENS_8epilogue10collective6detail29Sm90TmaWarpSpecializedAdapterINS1M_15DefaultEpilogueISJ_SL_SL_NS1L_6thread17LinearCombinationISJ_Li1EffLNS1Q_9ScaleType4KindE0ELNS_15FloatRoundStyleE2ESJ_EENS1_15EpilogueDefaultEEEEEvvEEEEvNT_6ParamsE)
        /*02cc*/ 	.short	0x0210
        /*02ce*/ 	.short	0x0470


	//----- nvinfo : EIATTR_SW_WAR
	.align		4
.L_43:
        /*02d0*/ 	.byte	0x04, 0x36
        /*02d2*/ 	.short	(.L_45 - .L_44)
.L_44:
        /*02d4*/ 	.word	0x00000008
.L_45:


//--------------------- .nv.callgraph             --------------------------
	.section	.nv.callgraph,"",@"SHT_CUDA_CALLGRAPH"
	.align	4
	.sectionentsize	8
	.align		4
        /*0000*/ 	.word	0x00000000
	.align		4
        /*0004*/ 	.word	0xffffffff
	.align		4
        /*0008*/ 	.word	index@(_ZN7cutlass13device_kernelINS_4gemm6kernel13GemmUniversalIN4cute5tupleIJiiiiEEENS1_10collective13CollectiveMmaINS1_34MainloopSm90TmaGmmaWarpSpecializedILi5ENS5_IJNS4_1CILi8EEENSA_ILi1EEESC_EEENS1_35KernelTmaWarpSpecializedCooperativeEEENS5_IJNSA_ILi128EEESG_NSA_ILi64EEEEEENS_6half_tENS5_IJSC_llEEESJ_NS5_IJlSC_lEEENS4_8TiledMMAINS4_8MMA_AtomIJNS4_4SM904GMMA26MMA_64x128x16_F32F16F16_SSILNSP_5MajorE1ELSR_0ELNSP_7ScaleInE1ELSS_1EEEEEENS4_6LayoutINS5_IJNSA_ILi2EEESC_SC_EEENS5_IJSC_NSA_ILi0EEESY_EEEEENS5_IJNS4_10UnderscoreES11_S11_EEEEENS4_13SM90_TMA_LOADENS4_14ComposedLayoutINS4_7SwizzleILi3ELi4ELi3EEENS4_18smem_ptr_flag_bitsILi16EEENSV_INS5_IJSH_SB_EEENS5_IJSC_SH_EEEEEEEvNS4_8identityENS4_23SM90_TMA_LOAD_MULTICASTENS15_IS17_S19_NSV_INS5_IJSB_SH_EEENS5_IJSH_SC_EEEEEEEvS1E_EENS_8epilogue10collective6detail29Sm90TmaWarpSpecializedAdapterINS1M_15DefaultEpilogueISJ_SL_SL_NS1L_6thread17LinearCombinationISJ_Li1EffLNS1Q_9ScaleType4KindE0ELNS_15FloatRoundStyleE2ESJ_EENS1_15EpilogueDefaultEEEEEvvEEEEvNT_6ParamsE)
	.align		4
        /*000c*/ 	.word	index@(__assertfail)
	.align		4
        /*0010*/ 	.word	0x00000000
	.align		4
        /*0014*/ 	.word	0xfffffffe
	.align		4
        /*0018*/ 	.word	0x00000000
	.align		4
        /*001c*/ 	.word	0xfffffffd
	.align		4
        /*0020*/ 	.word	0x00000000
	.align		4
        /*0024*/ 	.word	0xfffffffc


//--------------------- .nv.constant4             --------------------------
	.section	.nv.constant4,"a",@progbits
	.align	8
	.align		8
.nv.constant4:
        /*0000*/ 	.dword	__assertfail
	.align		8
        /*0008*/ 	.dword	__unnamed_1
	.align		8
        /*0010*/ 	.dword	_ZN40_INTERNAL_ffaab36e_4_k_cu_fbf04e59_197884cuda3std3__45__cpo5beginE
	.align		8
        /*0018*/ 	.dword	_ZN40_INTERNAL_ffaab36e_4_k_cu_fbf04e59_197884cuda3std3__45__cpo3endE
	.align		8
        /*0020*/ 	.dword	_ZN40_INTERNAL_ffaab36e_4_k_cu_fbf04e59_197884cuda3std3__45__cpo6cbeginE
	.align		8
        /*0028*/ 	.dword	_ZN40_INTERNAL_ffaab36e_4_k_cu_fbf04e59_197884cuda3std3__45__cpo4cendE
	.align		8
        /*0030*/ 	.dword	_ZN40_INTERNAL_ffaab36e_4_k_cu_fbf04e59_197884cuda3std3__442_GLOBAL__N__ffaab36e_4_k_cu_fbf04e59_197886ignoreE
	.align		8
        /*0038*/ 	.dword	_ZN40_INTERNAL_ffaab36e_4_k_cu_fbf04e59_197884cuda3std3__419piecewise_constructE
	.align		8
        /*0040*/ 	.dword	_ZN40_INTERNAL_ffaab36e_4_k_cu_fbf04e59_197884cuda3std3__48in_placeE
	.align		8
        /*0048*/ 	.dword	_ZN40_INTERNAL_ffaab36e_4_k_cu_fbf04e59_197884cuda3std6ranges3__45__cpo4swapE
	.align		8
        /*0050*/ 	.dword	_ZN40_INTERNAL_ffaab36e_4_k_cu_fbf04e59_197884cuda3std6ranges3__45__cpo9iter_moveE
	.align		8
        /*0058*/ 	.dword	_ZN40_INTERNAL_ffaab36e_4_k_cu_fbf04e59_197884cute7productE
	.align		8
        /*0060*/ 	.dword	_ZN40_INTERNAL_ffaab36e_4_k_cu_fbf04e59_197884cute1_E
	.align		8
        /*0068*/ 	.dword	$str$22
	.align		8
        /*0070*/ 	.dword	$str$23


//--------------------- .text._ZN7cutlass13device_kernelINS_4gemm6kernel13GemmUniversalIN4cute5tupleIJiiiiEEENS1_10collective13CollectiveMmaINS1_34MainloopSm90TmaGmmaWarpSpecializedILi5ENS5_IJNS4_1CILi8EEENSA_ILi1EEESC_EEENS1_35KernelTmaWarpSpecializedCooperativeEEENS5_IJNSA_ILi128EEESG_NSA_ILi64EEEEEENS_6half_tENS5_IJSC_llEEESJ_NS5_IJlSC_lEEENS4_8TiledMMAINS4_8MMA_AtomIJNS4_4SM904GMMA26MMA_64x128x16_F32F16F16_SSILNSP_5MajorE1ELSR_0ELNSP_7ScaleInE1ELSS_1EEEEEENS4_6LayoutINS5_IJNSA_ILi2EEESC_SC_EEENS5_IJSC_NSA_ILi0EEESY_EEEEENS5_IJNS4_10UnderscoreES11_S11_EEEEENS4_13SM90_TMA_LOADENS4_14ComposedLayoutINS4_7SwizzleILi3ELi4ELi3EEENS4_18smem_ptr_flag_bitsILi16EEENSV_INS5_IJSH_SB_EEENS5_IJSC_SH_EEEEEEEvNS4_8identityENS4_23SM90_TMA_LOAD_MULTICASTENS15_IS17_S19_NSV_INS5_IJSB_SH_EEENS5_IJSH_SC_EEEEEEEvS1E_EENS_8epilogue10collective6detail29Sm90TmaWarpSpecializedAdapterINS1M_15DefaultEpilogueISJ_SL_SL_NS1L_6thread17LinearCombinationISJ_Li1EffLNS1Q_9ScaleType4KindE0ELNS_15FloatRoundStyleE2ESJ_EENS1_15EpilogueDefaultEEEEEvvEEEEvNT_6ParamsE --------------------------
	.section	.text._ZN7cutlass13device_kernelINS_4gemm6kernel13GemmUniversalIN4cute5tupleIJiiiiEEENS1_10collective13CollectiveMmaINS1_34MainloopSm90TmaGmmaWarpSpecializedILi5ENS5_IJNS4_1CILi8EEENSA_ILi1EEESC_EEENS1_35KernelTmaWarpSpecializedCooperativeEEENS5_IJNSA_ILi128EEESG_NSA_ILi64EEEEEENS_6half_tENS5_IJSC_llEEESJ_NS5_IJlSC_lEEENS4_8TiledMMAINS4_8MMA_AtomIJNS4_4SM904GMMA26MMA_64x128x16_F32F16F16_SSILNSP_5MajorE1ELSR_0ELNSP_7ScaleInE1ELSS_1EEEEEENS4_6LayoutINS5_IJNSA_ILi2EEESC_SC_EEENS5_IJSC_NSA_ILi0EEESY_EEEEENS5_IJNS4_10UnderscoreES11_S11_EEEEENS4_13SM90_TMA_LOADENS4_14ComposedLayoutINS4_7SwizzleILi3ELi4ELi3EEENS4_18smem_ptr_flag_bitsILi16EEENSV_INS5_IJSH_SB_EEENS5_IJSC_SH_EEEEEEEvNS4_8identityENS4_23SM90_TMA_LOAD_MULTICASTENS15_IS17_S19_NSV_INS5_IJSB_SH_EEENS5_IJSH_SC_EEEEEEEvS1E_EENS_8epilogue10collective6detail29Sm90TmaWarpSpecializedAdapterINS1M_15DefaultEpilogueISJ_SL_SL_NS1L_6thread17LinearCombinationISJ_Li1EffLNS1Q_9ScaleType4KindE0ELNS_15FloatRoundStyleE2ESJ_EENS1_15EpilogueDefaultEEEEEvvEEEEvNT_6ParamsE,"ax",@progbits
	.align	128
.text._ZN7cutlass13device_kernelINS_4gemm6kernel13GemmUniversalIN4cute5tupleIJiiiiEEENS1_10collective13CollectiveMmaINS1_34MainloopSm90TmaGmmaWarpSpecializedILi5ENS5_IJNS4_1CILi8EEENSA_ILi1EEESC_EEENS1_35KernelTmaWarpSpecializedCooperativeEEENS5_IJNSA_ILi128EEESG_NSA_ILi64EEEEEENS_6half_tENS5_IJSC_llEEESJ_NS5_IJlSC_lEEENS4_8TiledMMAINS4_8MMA_AtomIJNS4_4SM904GMMA26MMA_64x128x16_F32F16F16_SSILNSP_5MajorE1ELSR_0ELNSP_7ScaleInE1ELSS_1EEEEEENS4_6LayoutINS5_IJNSA_ILi2EEESC_SC_EEENS5_IJSC_NSA_ILi0EEESY_EEEEENS5_IJNS4_10UnderscoreES11_S11_EEEEENS4_13SM90_TMA_LOADENS4_14ComposedLayoutINS4_7SwizzleILi3ELi4ELi3EEENS4_18smem_ptr_flag_bitsILi16EEENSV_INS5_IJSH_SB_EEENS5_IJSC_SH_EEEEEEEvNS4_8identityENS4_23SM90_TMA_LOAD_MULTICASTENS15_IS17_S19_NSV_INS5_IJSB_SH_EEENS5_IJSH_SC_EEEEEEEvS1E_EENS_8epilogue10collective6detail29Sm90TmaWarpSpecializedAdapterINS1M_15DefaultEpilogueISJ_SL_SL_NS1L_6thread17LinearCombinationISJ_Li1EffLNS1Q_9ScaleType4KindE0ELNS_15FloatRoundStyleE2ESJ_EENS1_15EpilogueDefaultEEEEEvvEEEEvNT_6ParamsE:
        .type           _ZN7cutlass13device_kernelINS_4gemm6kernel13GemmUniversalIN4cute5tupleIJiiiiEEENS1_10collective13CollectiveMmaINS1_34MainloopSm90TmaGmmaWarpSpecializedILi5ENS5_IJNS4_1CILi8EEENSA_ILi1EEESC_EEENS1_35KernelTmaWarpSpecializedCooperativeEEENS5_IJNSA_ILi128EEESG_NSA_ILi64EEEEEENS_6half_tENS5_IJSC_llEEESJ_NS5_IJlSC_lEEENS4_8TiledMMAINS4_8MMA_AtomIJNS4_4SM904GMMA26MMA_64x128x16_F32F16F16_SSILNSP_5MajorE1ELSR_0ELNSP_7ScaleInE1ELSS_1EEEEEENS4_6LayoutINS5_IJNSA_ILi2EEESC_SC_EEENS5_IJSC_NSA_ILi0EEESY_EEEEENS5_IJNS4_10UnderscoreES11_S11_EEEEENS4_13SM90_TMA_LOADENS4_14ComposedLayoutINS4_7SwizzleILi3ELi4ELi3EEENS4_18smem_ptr_flag_bitsILi16EEENSV_INS5_IJSH_SB_EEENS5_IJSC_SH_EEEEEEEvNS4_8identityENS4_23SM90_TMA_LOAD_MULTICASTENS15_IS17_S19_NSV_INS5_IJSB_SH_EEENS5_IJSH_SC_EEEEEEEvS1E_EENS_8epilogue10collective6detail29Sm90TmaWarpSpecializedAdapterINS1M_15DefaultEpilogueISJ_SL_SL_NS1L_6thread17LinearCombinationISJ_Li1EffLNS1Q_9ScaleType4KindE0ELNS_15FloatRoundStyleE2ESJ_EENS1_15EpilogueDefaultEEEEEvvEEEEvNT_6ParamsE,@function
        .size           _ZN7cutlass13device_kernelINS_4gemm6kernel13GemmUniversalIN4cute5tupleIJiiiiEEENS1_10collective13CollectiveMmaINS1_34MainloopSm90TmaGmmaWarpSpecializedILi5ENS5_IJNS4_1CILi8EEENSA_ILi1EEESC_EEENS1_35KernelTmaWarpSpecializedCooperativeEEENS5_IJNSA_ILi128EEESG_NSA_ILi64EEEEEENS_6half_tENS5_IJSC_llEEESJ_NS5_IJlSC_lEEENS4_8TiledMMAINS4_8MMA_AtomIJNS4_4SM904GMMA26MMA_64x128x16_F32F16F16_SSILNSP_5MajorE1ELSR_0ELNSP_7ScaleInE1ELSS_1EEEEEENS4_6LayoutINS5_IJNSA_ILi2EEESC_SC_EEENS5_IJSC_NSA_ILi0EEESY_EEEEENS5_IJNS4_10UnderscoreES11_S11_EEEEENS4_13SM90_TMA_LOADENS4_14ComposedLayoutINS4_7SwizzleILi3ELi4ELi3EEENS4_18smem_ptr_flag_bitsILi16EEENSV_INS5_IJSH_SB_EEENS5_IJSC_SH_EEEEEEEvNS4_8identityENS4_23SM90_TMA_LOAD_MULTICASTENS15_IS17_S19_NSV_INS5_IJSB_SH_EEENS5_IJSH_SC_EEEEEEEvS1E_EENS_8epilogue10collective6detail29Sm90TmaWarpSpecializedAdapterINS1M_15DefaultEpilogueISJ_SL_SL_NS1L_6thread17LinearCombinationISJ_Li1EffLNS1Q_9ScaleType4KindE0ELNS_15FloatRoundStyleE2ESJ_EENS1_15EpilogueDefaultEEEEEvvEEEEvNT_6ParamsE,(.L_x_199 - _ZN7cutlass13device_kernelINS_4gemm6kernel13GemmUniversalIN4cute5tupleIJiiiiEEENS1_10collective13CollectiveMmaINS1_34MainloopSm90TmaGmmaWarpSpecializedILi5ENS5_IJNS4_1CILi8EEENSA_ILi1EEESC_EEENS1_35KernelTmaWarpSpecializedCooperativeEEENS5_IJNSA_ILi128EEESG_NSA_ILi64EEEEEENS_6half_tENS5_IJSC_llEEESJ_NS5_IJlSC_lEEENS4_8TiledMMAINS4_8MMA_AtomIJNS4_4SM904GMMA26MMA_64x128x16_F32F16F16_SSILNSP_5MajorE1ELSR_0ELNSP_7ScaleInE1ELSS_1EEEEEENS4_6LayoutINS5_IJNSA_ILi2EEESC_SC_EEENS5_IJSC_NSA_ILi0EEESY_EEEEENS5_IJNS4_10UnderscoreES11_S11_EEEEENS4_13SM90_TMA_LOADENS4_14ComposedLayoutINS4_7SwizzleILi3ELi4ELi3EEENS4_18smem_ptr_flag_bitsILi16EEENSV_INS5_IJSH_SB_EEENS5_IJSC_SH_EEEEEEEvNS4_8identityENS4_23SM90_TMA_LOAD_MULTICASTENS15_IS17_S19_NSV_INS5_IJSB_SH_EEENS5_IJSH_SC_EEEEEEEvS1E_EENS_8epilogue10collective6detail29Sm90TmaWarpSpecializedAdapterINS1M_15DefaultEpilogueISJ_SL_SL_NS1L_6thread17LinearCombinationISJ_Li1EffLNS1Q_9ScaleType4KindE0ELNS_15FloatRoundStyleE2ESJ_EENS1_15EpilogueDefaultEEEEEvvEEEEvNT_6ParamsE)
        .other          _ZN7cutlass13device_kernelINS_4gemm6kernel13GemmUniversalIN4cute5tupleIJiiiiEEENS1_10collective13CollectiveMmaINS1_34MainloopSm90TmaGmmaWarpSpecializedILi5ENS5_IJNS4_1CILi8EEENSA_ILi1EEESC_EEENS1_35KernelTmaWarpSpecializedCooperativeEEENS5_IJNSA_ILi128EEESG_NSA_ILi64EEEEEENS_6half_tENS5_IJSC_llEEESJ_NS5_IJlSC_lEEENS4_8TiledMMAINS4_8MMA_AtomIJNS4_4SM904GMMA26MMA_64x128x16_F32F16F16_SSILNSP_5MajorE1ELSR_0ELNSP_7ScaleInE1ELSS_1EEEEEENS4_6LayoutINS5_IJNSA_ILi2EEESC_SC_EEENS5_IJSC_NSA_ILi0EEESY_EEEEENS5_IJNS4_10UnderscoreES11_S11_EEEEENS4_13SM90_TMA_LOADENS4_14ComposedLayoutINS4_7SwizzleILi3ELi4ELi3EEENS4_18smem_ptr_flag_bitsILi16EEENSV_INS5_IJSH_SB_EEENS5_IJSC_SH_EEEEEEEvNS4_8identityENS4_23SM90_TMA_LOAD_MULTICASTENS15_IS17_S19_NSV_INS5_IJSB_SH_EEENS5_IJSH_SC_EEEEEEEvS1E_EENS_8epilogue10collective6detail29Sm90TmaWarpSpecializedAdapterINS1M_15DefaultEpilogueISJ_SL_SL_NS1L_6thread17LinearCombinationISJ_Li1EffLNS1Q_9ScaleType4KindE0ELNS_15FloatRoundStyleE2ESJ_EENS1_15EpilogueDefaultEEEEEvvEEEEvNT_6ParamsE,@"STO_CUDA_ENTRY STV_DEFAULT"
_ZN7cutlass13device_kernelINS_4gemm6kernel13GemmUniversalIN4cute5tupleIJiiiiEEENS1_10collective13CollectiveMmaINS1_34MainloopSm90TmaGmmaWarpSpecializedILi5ENS5_IJNS4_1CILi8EEENSA_ILi1EEESC_EEENS1_35KernelTmaWarpSpecializedCooperativeEEENS5_IJNSA_ILi128EEESG_NSA_ILi64EEEEEENS_6half_tENS5_IJSC_llEEESJ_NS5_IJlSC_lEEENS4_8TiledMMAINS4_8MMA_AtomIJNS4_4SM904GMMA26MMA_64x128x16_F32F16F16_SSILNSP_5MajorE1ELSR_0ELNSP_7ScaleInE1ELSS_1EEEEEENS4_6LayoutINS5_IJNSA_ILi2EEESC_SC_EEENS5_IJSC_NSA_ILi0EEESY_EEEEENS5_IJNS4_10UnderscoreES11_S11_EEEEENS4_13SM90_TMA_LOADENS4_14ComposedLayoutINS4_7SwizzleILi3ELi4ELi3EEENS4_18smem_ptr_flag_bitsILi16EEENSV_INS5_IJSH_SB_EEENS5_IJSC_SH_EEEEEEEvNS4_8identityENS4_23SM90_TMA_LOAD_MULTICASTENS15_IS17_S19_NSV_INS5_IJSB_SH_EEENS5_IJSH_SC_EEEEEEEvS1E_EENS_8epilogue10collective6detail29Sm90TmaWarpSpecializedAdapterINS1M_15DefaultEpilogueISJ_SL_SL_NS1L_6thread17LinearCombinationISJ_Li1EffLNS1Q_9ScaleType4KindE0ELNS_15FloatRoundStyleE2ESJ_EENS1_15EpilogueDefaultEEEEEvvEEEEvNT_6ParamsE:
[----:B------:R-:W0:Y:S01]  /*0000*/  LDC R1, c[0x0][0x28] ;  /* 0x00000a00ff017b82 */ /* 0x000e220000000800 */
[----:B------:R-:W1:Y:S01]  /*0010*/  S2R R95, SR_TID.X ;  /* 0x00000000005f7919 */ /* 0x000e620000002100 */
[----:B------:R-:W-:Y:S01]  /*0020*/  ELECT P0, URZ, PT ;  /* 0x00000000003f782f */ /* 0x000fe20003800000 */
[----:B------:R-:W-:Y:S01]  /*0030*/  BSSY B0, `(.L_x_0) ;  /* 0x000000f000007945 */ /* 0x000fe20003800000 */
[--C-:B-1----:R-:W-:Y:S02]  /*0040*/  SHF.R.U32.HI R0, RZ, 0x5, R95.reuse ;  /* 0x00000005ff007819 */ /* 0x102fe4000001165f */
[----:B------:R-:W-:-:S03]  /*0050*/  SHF.R.U32.HI R7, RZ, 0x7, R95 ;  /* 0x00000007ff077819 */ /* 0x000fc6000001165f */
[----:B------:R-:W1:Y:S04]  /*0060*/  SHFL.IDX PT, R3, R0, RZ, 0x1f ;  /* 0x00001fff00037589 */ /* 0x000e6800000e0000 */
[----:B------:R2:W3:Y:S01]  /*0070*/  SHFL.IDX PT, R2, R7, RZ, 0x1f ;  /* 0x00001fff07027589 */ /* 0x0004e200000e0000 */
[----:B-1----:R-:W-:-:S13]  /*0080*/  ISETP.NE.OR P0, PT, R3, RZ, !P0 ;  /* 0x000000ff0300720c */ /* 0x002fda0004705670 */
[----:B0-23--:R-:W-:Y:S05]  /*0090*/  @P0 BRA `(.L_x_1) ;  /* 0x0000000000200947 */ /* 0x00dfea0003800000 */
[----:B------:R-:W-:Y:S02]  /*00a0*/  ULDC.64 UR4, c[0x0][0x198] ;  /* 0x0000660000047ab9 */ /* 0x000fe40000000a00 */
[----:B------:R-:W-:Y:S02]  /*00b0*/  UIADD3 UR6, UP0, UR4, 0xf0, URZ ;  /* 0x000000f004067890 */ /* 0x000fe4000ff1e03f */
[----:B------:R-:W-:Y:S02]  /*00c0*/  UIADD3 UR4, UP1, UR4, 0x1f0, URZ ;  /* 0x000001f004047890 */ /* 0x000fe4000ff3e03f */
[----:B------:R-:W-:Y:S02]  /*00d0*/  UIADD3.X UR7, URZ, UR5, URZ, UP0, !UPT ;  /* 0x000000053f077290 */ /* 0x000fe400087fe43f */
[----:B------:R-:W-:-:S07]  /*00e0*/  UIADD3.X UR5, URZ, UR5, URZ, UP1, !UPT ;  /* 0x000000053f057290 */ /* 0x000fce0008ffe43f */
[----:B------:R0:W-:Y:S02]  /*00f0*/  UTMACCTL.PF [UR6] ;  /* 0x00000000060079b9 */ /* 0x0001e40008040000 */
[----:B------:R0:W-:Y:S02]  /*0100*/  UTMACCTL.PF [UR4] ;  /* 0x00000000040079b9 */ /* 0x0001e40008040000 */
[----:B0-----:R-:W-:Y:S01]  /*0110*/  NOP ;  /* 0x0000000000007918 */ /* 0x001fe20000000000 */
.L_x_1:
[----:B------:R-:W-:Y:S05]  /*0120*/  BSYNC B0 ;  /* 0x0000000000007941 */ /* 0x000fea0003800000 */
.L_x_0:
[----:B------:R-:W0:Y:S01]  /*0130*/  SHFL.IDX PT, R5, R0, RZ, 0x1f ;  /* 0x00001fff00057589 */ /* 0x000e2200000e0000 */
[----:B------:R-:W-:-:S04]  /*0140*/  SHF.R.S32.HI R4, RZ, 0x1f, R95 ;  /* 0x0000001fff047819 */ /* 0x000fc8000001145f */
[----:B------:R-:W-:-:S04]  /*0150*/  LEA.HI R4, R4, R95, RZ, 0x7 ;  /* 0x0000005f04047211 */ /* 0x000fc800078f38ff */
[----:B------:R-:W-:Y:S02]  /*0160*/  LOP3.LUT R4, R4, 0xffffff80, RZ, 0xc0, !PT ;  /* 0xffffff8004047812 */ /* 0x000fe400078ec0ff */
[----:B0-----:R-:W-:-:S13]  /*0170*/  ISETP.NE.AND P0, PT, R5, RZ, PT ;  /* 0x000000ff0500720c */ /* 0x001fda0003f05270 */
[----:B------:R-:W-:Y:S05]  /*0180*/  @P0 BRA `(.L_x_2) ;  /* 0x0000000000600947 */ /* 0x000fea0003800000 */
[----:B------:R-:W0:Y:S01]  /*0190*/  S2UR UR8, SR_CgaCtaId ;  /* 0x00000000000879c3 */ /* 0x000e220000008800 */
[----:B------:R-:W-:Y:S01]  /*01a0*/  UMOV UR4, 0x400 ;  /* 0x0000040000047882 */ /* 0x000fe20000000000 */
[----:B------:R-:W-:Y:S01]  /*01b0*/  UMOV UR5, 0x1 ;  /* 0x0000000100057882 */ /* 0x000fe20000000000 */
[----:B------:R-:W-:Y:S01]  /*01c0*/  UMOV UR6, 0x10 ;  /* 0x0000001000067882 */ /* 0x000fe20000000000 */
[----:B------:R-:W-:Y:S01]  /*01d0*/  ELECT P0, URZ, PT ;  /* 0x00000000003f782f */ /* 0x000fe20003800000 */
[----:B------:R-:W-:-:S04]  /*01e0*/  UIADD3 UR6, -UR6, 0x100000, URZ ;  /* 0x0010000006067890 */ /* 0x000fc8000fffe13f */
[----:B------:R-:W-:Y:S02]  /*01f0*/  USHF.L.U32 UR7, UR6, 0xb, URZ ;  /* 0x0000000b06077899 */ /* 0x000fe4000800063f */
[----:B------:R-:W-:Y:S02]  /*0200*/  USHF.L.U32 UR6, UR6, 0x1, URZ ;  /* 0x0000000106067899 */ /* 0x000fe4000800063f */
[----:B0-----:R-:W-:Y:S02]  /*0210*/  ULEA UR8, UR8, UR4, 0x18 ;  /* 0x0000000408087291 */ /* 0x001fe4000f8ec03f */
[----:B------:R-:W-:-:S04]  /*0220*/  UIADD3 UR4, -UR5, 0x100000, URZ ;  /* 0x0010000005047890 */ /* 0x000fc8000fffe13f */
[----:B------:R-:W-:Y:S02]  /*0230*/  USHF.L.U32 UR5, UR4, 0xb, URZ ;  /* 0x0000000b04057899 */ /* 0x000fe4000800063f */
[----:B------:R-:W-:Y:S01]  /*0240*/  USHF.L.U32 UR4, UR4, 0x1, URZ ;  /* 0x0000000104047899 */ /* 0x000fe2000800063f */
[----:B------:R-:W0:Y:S11]  /*0250*/  FENCE.VIEW.ASYNC.S ;  /* 0x00000000000073c6 */ /* 0x000e360000000000 */
[----:B0-----:R0:W1:Y:S01]  /*0260*/  SYNCS.EXCH.64 URZ, [UR8], UR4 ;  /* 0x00000004083f75b2 */ /* 0x0010620008000100 */
[----:B------:R0:W2:Y:S01]  /*0270*/  SYNCS.EXCH.64 URZ, [UR8+0x28], UR6 ;  /* 0x00002806083f75b2 */ /* 0x0000a20008000100 */
[----:B------:R0:W3:Y:S01]  /*0280*/  SYNCS.EXCH.64 URZ, [UR8+0x8], UR4 ;  /* 0x00000804083f75b2 */ /* 0x0000e20008000100 */
[----:B------:R0:W4:Y:S01]  /*0290*/  SYNCS.EXCH.64 URZ, [UR8+0x30], UR6 ;  /* 0x00003006083f75b2 */ /* 0x0001220008000100 */
[----:B------:R0:W0:Y:S01]  /*02a0*/  SYNCS.EXCH.64 URZ, [UR8+0x10], UR4 ;  /* 0x00001004083f75b2 */ /* 0x0000220008000100 */
[----:B------:R0:W0:Y:S01]  /*02b0*/  SYNCS.EXCH.64 URZ, [UR8+0x38], UR6 ;  /* 0x00003806083f75b2 */ /* 0x0000220008000100 */
[----:B------:R0:W0:Y:S01]  /*02c0*/  SYNCS.EXCH.64 URZ, [UR8+0x18], UR4 ;  /* 0x00001804083f75b2 */ /* 0x0000220008000100 */
[----:B------:R0:W0:Y:S01]  /*02d0*/  SYNCS.EXCH.64 URZ, [UR8+0x40], UR6 ;  /* 0x00004006083f75b2 */ /* 0x0000220008000100 */
[----:B------:R0:W0:Y:S01]  /*02e0*/  SYNCS.EXCH.64 URZ, [UR8+0x20], UR4 ;  /* 0x00002004083f75b2 */ /* 0x0000220008000100 */
[----:B------:R0:W0:Y:S01]  /*02f0*/  SYNCS.EXCH.64 URZ, [UR8+0x48], UR6 ;  /* 0x00004806083f75b2 */ /* 0x0000220008000100 */
[----:B------:R-:W-:Y:S01]  /*0300*/  NOP ;  /* 0x0000000000007918 */ /* 0x000fe20000000000 */
.L_x_2:
[----:B------:R-:W-:Y:S01]  /*0310*/  IMAD.IADD R8, R95, 0x1, -R4 ;  /* 0x000000015f087824 */ /* 0x000fe200078e0a04 */
[----:B------:R-:W5:Y:S01]  /*0320*/  SHFL.IDX PT, R0, R0, RZ, 0x1f ;  /* 0x00001fff00007589 */ /* 0x000f6200000e0000 */
[----:B0-----:R-:W0:Y:S01]  /*0330*/  S2UR UR8, SR_CTAID.X ;  /* 0x00000000000879c3 */ /* 0x001e220000002500 */
[----:B------:R-:W-:Y:S02]  /*0340*/  SHF.R.S32.HI R10, RZ, 0x1f, R5 ;  /* 0x0000001fff0a7819 */ /* 0x000fe40000011405 */
[----:B------:R-:W-:Y:S02]  /*0350*/  ELECT P0, URZ, PT ;  /* 0x00000000003f782f */ /* 0x000fe40003800000 */
[----:B------:R-:W-:Y:S01]  /*0360*/  SHF.R.S32.HI R9, RZ, 0x1f, R8 ;  /* 0x0000001fff097819 */ /* 0x000fe20000011408 */
[----:B------:R-:W1:Y:S01]  /*0370*/  S2R R4, SR_CTAID.Y ;  /* 0x0000000000047919 */ /* 0x000e620000002600 */
[----:B------:R-:W-:Y:S01]  /*0380*/  LEA.HI R10, R10, R5, RZ, 0x2 ;  /* 0x000000050a0a7211 */ /* 0x000fe200078f10ff */
[----:B------:R-:W-:Y:S01]  /*0390*/  ULDC UR4, c[0x0][0x150] ;  /* 0x0000540000047ab9 */ /* 0x000fe20000000800 */
[----:B------:R-:W-:Y:S01]  /*03a0*/  LEA.HI R9, R9, R8, RZ, 0x3 ;  /* 0x0000000809097211 */ /* 0x000fe200078f18ff */
[----:B------:R-:W2:Y:S01]  /*03b0*/  LDC R13, c[0x0][0x144] ;  /* 0x00005100ff0d7b82 */ /* 0x000ea20000000800 */
[----:B------:R-:W-:Y:S01]  /*03c0*/  LOP3.LUT R10, R10, 0x3ffffffc, RZ, 0xc0, !PT ;  /* 0x3ffffffc0a0a7812 */ /* 0x000fe200078ec0ff */
[----:B------:R-:W-:Y:S01]  /*03d0*/  NOP ;  /* 0x0000000000007918 */ /* 0x000fe20000000000 */
[--C-:B------:R-:W-:Y:S01]  /*03e0*/  SHF.R.S32.HI R6, RZ, 0x3, R9.reuse ;  /* 0x00000003ff067819 */ /* 0x100fe20000011409 */
[----:B------:R-:W-:Y:S01]  /*03f0*/  NOP ;  /* 0x0000000000007918 */ /* 0x000fe20000000000 */
[----:B------:R-:W-:Y:S01]  /*0400*/  SHF.R.S32.HI R9, RZ, 0x1f, R9 ;  /* 0x0000001fff097819 */ /* 0x000fe20000011409 */
[----:B------:R-:W-:Y:S01]  /*0410*/  IMAD.IADD R10, R5, 0x1, -R10 ;  /* 0x00000001050a7824 */ /* 0x000fe200078e0a0a */
[----:B------:R-:W-:Y:S01]  /*0420*/  ISETP.NE.AND P3, PT, R2, RZ, PT ;  /* 0x000000ff0200720c */ /* 0x000fe20003f65270 */
[----:B------:R-:W3:Y:S01]  /*0430*/  LDC R15, c[0x0][0x140] ;  /* 0x00005000ff0f7b82 */ /* 0x000ee20000000800 */
[----:B------:R-:W-:Y:S01]  /*0440*/  LEA.HI R9, R9, R6, RZ, 0x2 ;  /* 0x0000000609097211 */ /* 0x000fe200078f10ff */
[----:B------:R-:W-:-:S03]  /*0450*/  IMAD.MOV.U32 R22, RZ, RZ, 0x1 ;  /* 0x00000001ff167424 */ /* 0x000fc600078e00ff */
[----:B------:R-:W-:Y:S02]  /*0460*/  LOP3.LUT R9, R9, 0xfffffffc, RZ, 0xc0, !PT ;  /* 0xfffffffc09097812 */ /* 0x000fe400078ec0ff */
[----:B-----5:R-:W-:Y:S02]  /*0470*/  ISETP.NE.OR P0, PT, R0, RZ, !P0 ;  /* 0x000000ff0000720c */ /* 0x020fe40004705670 */
[----:B0-----:R-:W-:Y:S01]  /*0480*/  I2FP.F32.U32 R0, UR8 ;  /* 0x0000000800007c45 */ /* 0x001fe20008201000 */
[----:B------:R-:W-:-:S04]  /*0490*/  IMAD.IADD R9, R6, 0x1, -R9 ;  /* 0x0000000106097824 */ /* 0x000fc800078e0a09 */
[----:B------:R-:W-:Y:S02]  /*04a0*/  IMAD R9, R10, 0x4, R9 ;  /* 0x000000040a097824 */ /* 0x000fe400078e0209 */
[----:B------:R-:W-:Y:S01]  /*04b0*/  FMUL R11, R0, UR4 ;  /* 0x00000004000b7c20 */ /* 0x000fe20008400000 */
[----:B------:R-:W-:Y:S01]  /*04c0*/  ULDC UR4, c[0x0][0x154] ;  /* 0x0000550000047ab9 */ /* 0x000fe20000000800 */
[C---:B------:R-:W-:Y:S02]  /*04d0*/  IMAD.SHL.U32 R0, R9.reuse, 0x4, RZ ;  /* 0x0000000409007824 */ /* 0x040fe400078e00ff */
[----:B------:R-:W-:Y:S02]  /*04e0*/  VOTEU.ALL UP0, P0 ;  /* 0x00000000003f7886 */ /* 0x000fe40000000000 */
[----:B------:R-:W0:Y:S01]  /*04f0*/  F2I.U32.TRUNC.NTZ R11, R11 ;  /* 0x0000000b000b7305 */ /* 0x000e22000020f000 */
[----:B-1----:R-:W-:Y:S01]  /*0500*/  I2FP.F32.U32 R12, R4 ;  /* 0x00000004000c7245 */ /* 0x002fe20000201000 */
[----:B------:R-:W-:Y:S01]  /*0510*/  VOTEU.ALL UP1, P0 ;  /* 0x00000000003f7886 */ /* 0x000fe20000020000 */
[----:B------:R-:W-:Y:S01]  /*0520*/  LOP3.LUT R19, R9, 0xc, R0, 0x78, !PT ;  /* 0x0000000c09137812 */ /* 0x000fe200078e7800 */
[----:B------:R-:W1:Y:S01]  /*0530*/  @!UP0 S2UR UR7, SR_CgaCtaId ;  /* 0x00000000000789c3 */ /* 0x000e620000008800 */
[----:B------:R-:W-:Y:S01]  /*0540*/  SHF.R.S32.HI R0, RZ, 0x1f, R3 ;  /* 0x0000001fff007819 */ /* 0x000fe20000011403 */
[----:B------:R-:W-:Y:S01]  /*0550*/  FMUL R14, R12, UR4 ;  /* 0x000000040c0e7c20 */ /* 0x000fe20008400000 */
[----:B------:R-:W-:Y:S01]  /*0560*/  SHF.R.S32.HI R6, RZ, 0x1f, R19 ;  /* 0x0000001fff067819 */ /* 0x000fe20000011413 */
[----:B------:R-:W-:Y:S01]  /*0570*/  UMOV UR4, 0x20 ;  /* 0x0000002000047882 */ /* 0x000fe20000000000 */
[----:B------:R-:W-:Y:S01]  /*0580*/  LEA.HI R0, R0, R3, RZ, 0x2 ;  /* 0x0000000300007211 */ /* 0x000fe200078f10ff */
[----:B------:R-:W-:Y:S01]  /*0590*/  @!UP0 UMOV UR6, 0x400 ;  /* 0x0000040000068882 */ /* 0x000fe20000000000 */
[----:B------:R-:W-:Y:S01]  /*05a0*/  LEA.HI R10, R6, R19, RZ, 0x3 ;  /* 0x00000013060a7211 */ /* 0x000fe200078f18ff */
[----:B------:R-:W5:Y:S01]  /*05b0*/  LDC R9, c[0x0][0x148] ;  /* 0x00005200ff097b82 */ /* 0x000f620000000800 */
[----:B------:R-:W4:Y:S01]  /*05c0*/  F2I.U32.TRUNC.NTZ R14, R14 ;  /* 0x0000000e000e7305 */ /* 0x000f22000020f000 */
[----:B------:R-:W-:Y:S01]  /*05d0*/  LOP3.LUT R0, R0, 0xfffffffc, RZ, 0xc0, !PT ;  /* 0xfffffffc00007812 */ /* 0x000fe200078ec0ff */
[----:B0-----:R-:W-:Y:S01]  /*05e0*/  IMAD.MOV R6, RZ, RZ, -R11 ;  /* 0x000000ffff067224 */ /* 0x001fe200078e0a0b */
[----:B------:R-:W-:Y:S01]  /*05f0*/  LOP3.LUT R12, R10, 0xfffffff8, RZ, 0xc0, !PT ;  /* 0xfffffff80a0c7812 */ /* 0x000fe200078ec0ff */
[----:B------:R-:W-:-:S04]  /*0600*/  @!UP0 UIADD3 UR4, -UR4, 0x100000, URZ ;  /* 0x0010000004048890 */ /* 0x000fc8000fffe13f */
[----:B------:R-:W-:Y:S02]  /*0610*/  @!UP0 USHF.L.U32 UR5, UR4, 0xb, URZ ;  /* 0x0000000b04058899 */ /* 0x000fe4000800063f */
[----:B------:R-:W-:Y:S01]  /*0620*/  @!UP0 USHF.L.U32 UR4, UR4, 0x1, URZ ;  /* 0x0000000104048899 */ /* 0x000fe2000800063f */
[----:B---3--:R-:W-:Y:S01]  /*0630*/  ISETP.EQ.U32.AND P2, PT, R15, 0x1, PT ;  /* 0x000000010f00780c */ /* 0x008fe20003f42070 */
[----:B--2---:R-:W-:Y:S02]  /*0640*/  IMAD R6, R13, R6, UR8 ;  /* 0x000000080d067e24 */ /* 0x004fe4000f8e0206 */
[----:B------:R-:W-:Y:S02]  /*0650*/  IMAD.IADD R11, R19, 0x1, -R12 ;  /* 0x00000001130b7824 */ /* 0x000fe400078e0a0c */
[----:B------:R-:W-:Y:S01]  /*0660*/  IMAD.IADD R3, R3, 0x1, -R0 ;  /* 0x0000000103037824 */ /* 0x000fe200078e0a00 */
[----:B------:R-:W-:Y:S02]  /*0670*/  LOP3.LUT R0, R95, 0x7f, RZ, 0xc0, !PT ;  /* 0x0000007f5f007812 */ /* 0x000fe400078ec0ff */
[----:B------:R-:W-:Y:S01]  /*0680*/  ISETP.NE.AND P4, PT, R11, R6, PT ;  /* 0x000000060b00720c */ /* 0x000fe20003f85270 */
[----:B----4-:R-:W-:Y:S01]  /*0690*/  IMAD.MOV R23, RZ, RZ, -R14 ;  /* 0x000000ffff177224 */ /* 0x010fe200078e0a0e */
[----:B-1----:R-:W-:Y:S01]  /*06a0*/  @!UP0 ULEA UR6, UR7, UR6, 0x18 ;  /* 0x0000000607068291 */ /* 0x002fe2000f8ec03f */
[C---:B------:R-:W-:Y:S01]  /*06b0*/  ISETP.NE.AND P1, PT, R3.reuse, 0x3, PT ;  /* 0x000000030300780c */ /* 0x040fe20003f25270 */
[----:B------:R-:W-:Y:S01]  /*06c0*/  VOTEU.ALL UP0, P0 ;  /* 0x00000000003f7886 */ /* 0x000fe20000000000 */
[----:B------:R-:W-:Y:S01]  /*06d0*/  LOP3.LUT P0, RZ, R8, 0x7, RZ, 0xc0, !PT ;  /* 0x0000000708ff7812 */ /* 0x000fe2000780c0ff */
[----:B------:R-:W-:Y:S01]  /*06e0*/  VIADD R8, R2, 0xffffffff ;  /* 0xffffffff02087836 */ /* 0x000fe20000000000 */
[----:B------:R-:W-:Y:S01]  /*06f0*/  ISETP.EQ.OR P1, PT, R3, RZ, !P1 ;  /* 0x000000ff0300720c */ /* 0x000fe20004f22670 */
[----:B-----5:R-:W-:Y:S01]  /*0700*/  IMAD R11, R9, R23, R4 ;  /* 0x00000017090b7224 */ /* 0x020fe200078e0204 */
[----:B------:R-:W-:-:S04]  /*0710*/  ISETP.LT.U32.AND P0, PT, R19, 0x8, !P0 ;  /* 0x000000081300780c */ /* 0x000fc80004701070 */
[----:B------:R-:W-:Y:S02]  /*0720*/  @P4 SHF.R.S32.HI R10, RZ, 0x3, R10 ;  /* 0x00000003ff0a4819 */ /* 0x000fe4000001140a */
[----:B------:R-:W-:Y:S01]  /*0730*/  ISETP.EQ.AND P1, PT, R2, RZ, P1 ;  /* 0x000000ff0200720c */ /* 0x000fe20000f22270 */
[----:B------:R-:W0:Y:S02]  /*0740*/  FENCE.VIEW.ASYNC.S ;  /* 0x00000000000073c6 */ /* 0x000e240000000000 */
[----:B0-----:R0:W1:Y:S01]  /*0750*/  @!UP0 SYNCS.EXCH.64 URZ, [UR6+0x60], UR4 ;  /* 0x00006004063f85b2 */ /* 0x0010620008000100 */
[----:B------:R-:W-:Y:S02]  /*0760*/  @P4 ISETP.NE.AND P5, PT, R10, R11, PT ;  /* 0x0000000b0a00420c */ /* 0x000fe40003fa5270 */
[----:B------:R-:W-:Y:S02]  /*0770*/  ISETP.GE.U32.AND P6, PT, R8, 0x2, PT ;  /* 0x000000020800780c */ /* 0x000fe40003fc6070 */
[----:B------:R-:W-:-:S02]  /*0780*/  SEL R11, RZ, 0x1, !P0 ;  /* 0x00000001ff0b7807 */ /* 0x000fc40004000000 */
[----:B------:R-:W-:Y:S02]  /*0790*/  @P4 SEL R22, RZ, 0x1, P5 ;  /* 0x00000001ff164807 */ /* 0x000fe40002800000 */
[----:B------:R-:W-:Y:S02]  /*07a0*/  SEL R18, RZ, 0x1, !P1 ;  /* 0x00000001ff127807 */ /* 0x000fe40004800000 */
[----:B------:R-:W-:Y:S02]  /*07b0*/  LOP3.LUT R22, R22, R11, RZ, 0xc0, !PT ;  /* 0x0000000b16167212 */ /* 0x000fe400078ec0ff */
[----:B------:R-:W-:Y:S01]  /*07c0*/  SEL R18, R18, 0x2, P6 ;  /* 0x0000000212127807 */ /* 0x000fe20003000000 */
[----:B------:R0:W2:Y:S01]  /*07d0*/  @!UP1 SYNCS.EXCH.64 URZ, [UR6+0x68], UR4 ;  /* 0x00006804063f95b2 */ /* 0x0000a20008000100 */
[----:B------:R-:W-:Y:S01]  /*07e0*/  NOP ;  /* 0x0000000000007918 */ /* 0x000fe20000000000 */
[----:B------:R-:W-:Y:S05]  /*07f0*/  @!P2 BRA `(.L_x_3) ;  /* 0x000000000008a947 */ /* 0x000fea0003800000 */
[----:B-12---:R-:W-:Y:S01]  /*0800*/  UCGABAR_ARV ;  /* 0x00000000000079c7 */ /* 0x006fe20008000000 */
[----:B------:R-:W-:Y:S05]  /*0810*/  BRA `(.L_x_4) ;  /* 0x0000000000047947 */ /* 0x000fea0003800000 */
.L_x_3:
[----:B-12---:R-:W-:Y:S01]  /*0820*/  NOP ;  /* 0x0000000000007918 */ /* 0x006fe20000000000 */
.L_x_4:
[----:B------:R-:W1:Y:S01]  /*0830*/  LDC R2, c[0x0][0x65c] ;  /* 0x00019700ff027b82 */ /* 0x000e620000000800 */
[----:B------:R-:W-:Y:S02]  /*0840*/  IMAD.U32 R10, RZ, RZ, UR8 ;  /* 0x00000008ff0a7e24 */ /* 0x000fe4000f8e00ff */
[----:B------:R-:W-:Y:S01]  /*0850*/  IMAD.MOV.U32 R11, RZ, RZ, RZ ;  /* 0x000000ffff0b7224 */ /* 0x000fe200078e00ff */
[----:B-1----:R-:W-:-:S04]  /*0860*/  ISETP.NE.AND P1, PT, R2, 0x1, PT ;  /* 0x000000010200780c */ /* 0x002fc80003f25270 */
[----:B------:R-:W-:-:S09]  /*0870*/  P2R R5, PR, RZ, 0x2 ;  /* 0x00000002ff057803 */ /* 0x000fd20000000000 */
[----:B------:R-:W1:Y:S01]  /*0880*/  @P1 LDC R17, c[0x0][0x10] ;  /* 0x00000400ff111b82 */ /* 0x000e620000000800 */
[----:B------:R-:W-:Y:S02]  /*0890*/  @P1 IMAD.MOV.U32 R5, RZ, RZ, RZ ;  /* 0x000000ffff051224 */ /* 0x000fe400078e00ff */
[----:B------:R-:W-:-:S05]  /*08a0*/  @P1 IMAD.MOV.U32 R15, RZ, RZ, RZ ;  /* 0x000000ffff0f1224 */ /* 0x000fca00078e00ff */
[----:B------:R-:W2:Y:S01]  /*08b0*/  @!P1 LDC R13, c[0x0][0xc] ;  /* 0x00000300ff0d9b82 */ /* 0x000ea20000000800 */
[----:B0-----:R-:W-:Y:S01]  /*08c0*/  ULDC UR4, c[0x0][0xc] ;  /* 0x0000030000047ab9 */ /* 0x001fe20000000800 */
[----:B------:R-:W-:Y:S01]  /*08d0*/  ULDC UR5, c[0x0][0x10] ;  /* 0x0000040000057ab9 */ /* 0x000fe20000000800 */
[----:B------:R-:W-:Y:S01]  /*08e0*/  ULDC UR6, c[0x0][0x14] ;  /* 0x0000050000067ab9 */ /* 0x000fe20000000800 */
[----:B------:R-:W-:-:S04]  /*08f0*/  UIMAD.WIDE.U32 UR4, UR4, UR5, URZ ;  /* 0x00000005040472a5 */ /* 0x000fc8000f8e003f */
[----:B------:R-:W-:Y:S02]  /*0900*/  UIMAD.WIDE.U32 UR36, UR4, UR6, URZ ;  /* 0x00000006042472a5 */ /* 0x000fe4000f8e003f */
[----:B------:R-:W-:-:S04]  /*0910*/  UIMAD UR42, UR5, UR6, URZ ;  /* 0x00000006052a72a4 */ /* 0x000fc8000f8e023f */
[----:B------:R-:W-:Y:S01]  /*0920*/  UIADD3 UR42, UR37, UR42, URZ ;  /* 0x0000002a252a7290 */ /* 0x000fe2000fffe03f */
[----:B-1----:R-:W-:-:S04]  /*0930*/  @P1 IMAD.WIDE.U32 R16, R17, UR8, R4 ;  /* 0x0000000811101c25 */ /* 0x002fc8000f8e0004 */
[----:B------:R-:W-:Y:S02]  /*0940*/  @P1 IMAD.IADD R17, R17, 0x1, R15 ;  /* 0x0000000111111824 */ /* 0x000fe400078e020f */
[----:B--2---:R-:W-:-:S04]  /*0950*/  @!P1 IMAD.WIDE.U32 R10, R4, R13, R10 ;  /* 0x0000000d040a9225 */ /* 0x004fc800078e000a */
[----:B------:R-:W-:Y:S02]  /*0960*/  @!P1 IMAD.MOV.U32 R16, RZ, RZ, R10 ;  /* 0x000000ffff109224 */ /* 0x000fe400078e000a */
[----:B------:R-:W-:Y:S01]  /*0970*/  @!P1 IMAD.MOV.U32 R17, RZ, RZ, R11 ;  /* 0x000000ffff119224 */ /* 0x000fe200078e000b */
[----:B------:R-:W-:Y:S06]  /*0980*/  @!P2 BRA `(.L_x_5) ;  /* 0x00000000000ca947 */ /* 0x000fec0003800000 */
[----:B------:R-:W-:Y:S01]  /*0990*/  UCGABAR_WAIT ;  /* 0x0000000000007dc7 */ /* 0x000fe20008000000 */
[----:B------:R-:W-:Y:S01]  /*09a0*/  CCTL.IVALL ;  /* 0x00000000ff00798f */ /* 0x000fe20002000000 */
[----:B------:R-:W-:Y:S05]  /*09b0*/  BRA `(.L_x_6) ;  /* 0x0000000000047947 */ /* 0x000fea0003800000 */
.L_x_5:
[----:B------:R-:W-:Y:S06]  /*09c0*/  BAR.SYNC.DEFER_BLOCKING 0x0 ;  /* 0x0000000000007b1d */ /* 0x000fec0000010000 */
.L_x_6:
[----:B------:R-:W-:Y:S05]  /*09d0*/  @!P3 BRA `(.L_x_7) ;  /* 0x0000005c00a4b947 */ /* 0x000fea0003800000 */
[----:B------:R-:W-:-:S13]  /*09e0*/  ISETP.GT.U32.AND P0, PT, R8, 0x1, PT ;  /* 0x000000010800780c */ /* 0x000fda0003f04070 */
[----:B------:R-:W-:Y:S05]  /*09f0*/  @P0 EXIT ;  /* 0x000000000000094d */ /* 0x000fea0003800000 */
[----:B------:R-:W-:Y:S01]  /*0a00*/  ULDC.64 UR4, c[0x0][0x650] ;  /* 0x0001940000047ab9 */ /* 0x000fe20000000a00 */
[----:B------:R-:W-:Y:S01]  /*0a10*/  PRMT R3, RZ, 0x7610, R3 ;  /* 0x00007610ff037816 */ /* 0x000fe20000000003 */
[----:B------:R-:W-:Y:S01]  /*0a20*/  IMAD.MOV.U32 R103, RZ, RZ, -0x1 ;  /* 0xffffffffff677424 */ /* 0x000fe200078e00ff */
[----:B------:R-:W-:Y:S01]  /*0a30*/  ISETP.GE.U32.AND P0, PT, R16, UR4, PT ;  /* 0x0000000410007c0c */ /* 0x000fe2000bf06070 */
[----:B------:R-:W-:Y:S02]  /*0a40*/  IMAD.MOV.U32 R100, RZ, RZ, -0x1 ;  /* 0xffffffffff647424 */ /* 0x000fe400078e00ff */
[----:B------:R-:W-:Y:S01]  /*0a50*/  IMAD.MOV.U32 R101, RZ, RZ, -0x1 ;  /* 0xffffffffff657424 */ /* 0x000fe200078e00ff */
[----:B------:R-:W-:-:S13]  /*0a60*/  ISETP.GE.U32.AND.EX P0, PT, R17, UR5, PT, P0 ;  /* 0x0000000511007c0c */ /* 0x000fda000bf06100 */
[----:B------:R-:W-:Y:S05]  /*0a70*/  @P0 BRA `(.L_x_8) ;  /* 0x0000000400280947 */ /* 0x000fea0003800000 */
[----:B------:R-:W0:Y:S01]  /*0a80*/  LDC.64 R24, c[0x0][0x628] ;  /* 0x00018a00ff187b82 */ /* 0x000e220000000a00 */
[----:B------:R-:W-:Y:S02]  /*0a90*/  IMAD.MOV.U32 R10, RZ, RZ, R16 ;  /* 0x000000ffff0a7224 */ /* 0x000fe400078e0010 */
[----:B------:R-:W-:-:S05]  /*0aa0*/  IMAD.MOV.U32 R11, RZ, RZ, R17 ;  /* 0x000000ffff0b7224 */ /* 0x000fca00078e0011 */
[----:B------:R-:W1:Y:S08]  /*0ab0*/  LDC R8, c[0x0][0x630] ;  /* 0x00018c00ff087b82 */ /* 0x000e700000000800 */
[----:B------:R-:W2:Y:S01]  /*0ac0*/  LDC.64 R26, c[0x0][0x620] ;  /* 0x00018800ff1a7b82 */ /* 0x000ea20000000a00 */
[----:B0-----:R-:W-:-:S04]  /*0ad0*/  ISETP.NE.U32.AND P0, PT, R24, RZ, PT ;  /* 0x000000ff1800720c */ /* 0x001fc80003f05070 */
[----:B------:R-:W-:-:S13]  /*0ae0*/  ISETP.NE.AND.EX P0, PT, R25, RZ, PT, P0 ;  /* 0x000000ff1900720c */ /* 0x000fda0003f05300 */
[----:B-12---:R-:W-:Y:S05]  /*0af0*/  @!P0 BRA `(.L_x_9) ;  /* 0x0000000000288947 */ /* 0x006fea0003800000 */
[----:B------:R-:W0:Y:S02]  /*0b00*/  LDC R3, c[0x0][0x634] ;  /* 0x00018d00ff037b82 */ /* 0x000e240000000800 */
[----:B0-----:R-:W-:-:S05]  /*0b10*/  IADD3 R3, P0, R16, R3, RZ ;  /* 0x0000000310037210 */ /* 0x001fca0007f1e0ff */
[----:B------:R-:W-:-:S04]  /*0b20*/  IMAD.X R21, RZ, RZ, R17, P0 ;  /* 0x000000ffff157224 */ /* 0x000fc800000e0611 */
[----:B------:R-:W-:-:S04]  /*0b30*/  IMAD.WIDE.U32 R10, R21, R24, RZ ;  /* 0x00000018150a7225 */ /* 0x000fc800078e00ff */
[----:B------:R-:W-:-:S04]  /*0b40*/  IMAD.WIDE.U32 R12, P0, R3, R25, R10 ;  /* 0x00000019030c7225 */ /* 0x000fc8000780000a */
[----:B------:R-:W-:-:S04]  /*0b50*/  IMAD.WIDE.U32 R10, R3, R24, RZ ;  /* 0x00000018030a7225 */ /* 0x000fc800078e00ff */
[----:B------:R-:W-:Y:S01]  /*0b60*/  IMAD.X R15, RZ, RZ, RZ, P0 ;  /* 0x000000ffff0f7224 */ /* 0x000fe200000e06ff */
[----:B------:R-:W-:Y:S01]  /*0b70*/  IADD3 RZ, P0, R11, R12, RZ ;  /* 0x0000000c0bff7210 */ /* 0x000fe20007f1e0ff */
[----:B------:R-:W-:-:S04]  /*0b80*/  IMAD.MOV.U32 R14, RZ, RZ, R13 ;  /* 0x000000ffff0e7224 */ /* 0x000fc800078e000d */
[----:B------:R-:W-:-:S08]  /*0b90*/  IMAD.WIDE.U32.X R10, R21, R25, R14, P0 ;  /* 0x00000019150a7225 */ /* 0x000fd000000e040e */
.L_x_9:
[----:B------:R-:W0:Y:S01]  /*0ba0*/  LDC.64 R30, c[0x0][0x640] ;  /* 0x00019000ff1e7b82 */ /* 0x000e220000000a00 */
[-CC-:B------:R-:W-:Y:S01]  /*0bb0*/  SHF.R.U64 R101, R10, R8.reuse, R11.reuse ;  /* 0x000000080a657219 */ /* 0x180fe2000000120b */
[----:B------:R-:W-:Y:S01]  /*0bc0*/  IMAD R29, R9, R23, R4 ;  /* 0x00000017091d7224 */ /* 0x000fe200078e0204 */
[----:B------:R-:W-:Y:S01]  /*0bd0*/  SHF.R.U32.HI R3, RZ, R8, R11 ;  /* 0x00000008ff037219 */ /* 0x000fe2000001160b */
[----:B------:R-:W-:Y:S01]  /*0be0*/  IMAD.MOV.U32 R23, RZ, RZ, 0x1 ;  /* 0x00000001ff177424 */ /* 0x000fe200078e00ff */
[----:B------:R-:W-:-:S03]  /*0bf0*/  IADD3 R5, P0, RZ, -R101, RZ ;  /* 0x80000065ff057210 */ /* 0x000fc60007f1e0ff */
[----:B------:R-:W1:Y:S02]  /*0c00*/  LDC R12, c[0x0][0x618] ;  /* 0x00018600ff0c7b82 */ /* 0x000e640000000800 */
[----:B------:R-:W-:Y:S02]  /*0c10*/  IMAD.X R3, RZ, RZ, ~R3, P0 ;  /* 0x000000ffff037224 */ /* 0x000fe400000e0e03 */
[----:B------:R-:W-:-:S04]  /*0c20*/  IMAD.WIDE.U32 R10, R5, R26, R16 ;  /* 0x0000001a050a7225 */ /* 0x000fc800078e0010 */
[----:B------:R-:W2:Y:S01]  /*0c30*/  LDC R20, c[0x0][0x608] ;  /* 0x00018200ff147b82 */ /* 0x000ea20000000800 */
[----:B------:R-:W-:Y:S02]  /*0c40*/  IMAD R8, R3, R26, RZ ;  /* 0x0000001a03087224 */ /* 0x000fe400078e02ff */
[----:B------:R-:W-:Y:S02]  /*0c50*/  IMAD.MOV.U32 R3, RZ, RZ, -0x1 ;  /* 0xffffffffff037424 */ /* 0x000fe400078e00ff */
[----:B------:R-:W-:-:S03]  /*0c60*/  IMAD R5, R5, R27, R8 ;  /* 0x0000001b05057224 */ /* 0x000fc600078e0208 */
[----:B------:R-:W3:Y:S01]  /*0c70*/  LDC R28, c[0x0][0x658] ;  /* 0x00019600ff1c7b82 */ /* 0x000ee20000000800 */
[----:B------:R-:W-:Y:S01]  /*0c80*/  IMAD.IADD R5, R11, 0x1, R5 ;  /* 0x000000010b057824 */ /* 0x000fe200078e0205 */
[----:B0-----:R-:W-:-:S04]  /*0c90*/  ISETP.NE.U32.AND P0, PT, R30, RZ, PT ;  /* 0x000000ff1e00720c */ /* 0x001fc80003f05070 */
[----:B------:R-:W-:Y:S02]  /*0ca0*/  ISETP.NE.AND.EX P0, PT, R31, RZ, PT, P0 ;  /* 0x000000ff1f00720c */ /* 0x000fe40003f05300 */
[----:B------:R-:W0:Y:S01]  /*0cb0*/  LDC R24, c[0x0][0x600] ;  /* 0x00018000ff187b82 */ /* 0x000e220000000800 */
[-CC-:B-1----:R-:W-:Y:S02]  /*0cc0*/  SHF.R.U64 R14, R10, R12.reuse, R5.reuse ;  /* 0x0000000c0a0e7219 */ /* 0x182fe40000001205 */
[----:B------:R-:W-:-:S05]  /*0cd0*/  SHF.R.U32.HI R5, RZ, R12, R5 ;  /* 0x0000000cff057219 */ /* 0x000fca0000011605 */
[----:B------:R-:W1:Y:S01]  /*0ce0*/  LDC R15, c[0x0][0x648] ;  /* 0x00019200ff0f7b82 */ /* 0x000e620000000800 */
[-CC-:B--2---:R-:W-:Y:S02]  /*0cf0*/  SHF.R.U64 R27, R14, R20.reuse, R5.reuse ;  /* 0x000000140e1b7219 */ /* 0x184fe40000001205 */
[----:B------:R-:W-:-:S05]  /*0d00*/  SHF.R.U32.HI R5, RZ, R20, R5 ;  /* 0x00000014ff057219 */ /* 0x000fca0000011605 */
[----:B------:R-:W2:Y:S01]  /*0d10*/  LDC R21, c[0x0][0x638] ;  /* 0x00018e00ff157b82 */ /* 0x000ea20000000800 */
[-CC-:B---3--:R-:W-:Y:S02]  /*0d20*/  SHF.R.U64 R20, R27, R28.reuse, R5.reuse ;  /* 0x0000001c1b147219 */ /* 0x188fe40000001205 */
[-C--:B------:R-:W-:Y:S02]  /*0d30*/  SHF.L.U32 R3, R3, R28.reuse, RZ ;  /* 0x0000001c03037219 */ /* 0x080fe400000006ff */
[----:B------:R-:W-:Y:S01]  /*0d40*/  SHF.R.U32.HI R5, RZ, R28, R5 ;  /* 0x0000001cff057219 */ /* 0x000fe20000011605 */
[----:B------:R-:W-:Y:S01]  /*0d50*/  IMAD.MOV.U32 R4, RZ, RZ, R20 ;  /* 0x000000ffff047224 */ /* 0x000fe200078e0014 */
[----:B------:R-:W-:Y:S01]  /*0d60*/  LOP3.LUT R12, RZ, R3, RZ, 0x33, !PT ;  /* 0x00000003ff0c7212 */ /* 0x000fe200078e33ff */
[----:B------:R-:W3:Y:S01]  /*0d70*/  LDC R25, c[0x0][0x610] ;  /* 0x00018400ff197b82 */ /* 0x000ee20000000800 */
[----:B------:R-:W-:Y:S05]  /*0d80*/  @!P0 BRA `(.L_x_10) ;  /* 0x0000000000288947 */ /* 0x000fea0003800000 */
[----:B------:R-:W4:Y:S02]  /*0d90*/  LDC R3, c[0x0][0x64c] ;  /* 0x00019300ff037b82 */ /* 0x000f240000000800 */
[----:B----4-:R-:W-:-:S05]  /*0da0*/  IADD3 R3, P0, R20, R3, RZ ;  /* 0x0000000314037210 */ /* 0x010fca0007f1e0ff */
        /* <DEDUP_REMOVED lines=8> */
.L_x_10:
[----:B-1----:R-:W-:Y:S01]  /*0e30*/  SHF.R.U64 R4, R4, R15, R5 ;  /* 0x0000000f04047219 */ /* 0x002fe20000001205 */
[----:B0-----:R-:W-:Y:S01]  /*0e40*/  VIADD R5, R24, 0xffffffff ;  /* 0xffffffff18057836 */ /* 0x001fe20000000000 */
[----:B------:R-:W-:Y:S02]  /*0e50*/  SHF.L.U32 R3, R23, R28, RZ ;  /* 0x0000001c17037219 */ /* 0x000fe400000006ff */
[----:B------:R-:W-:Y:S01]  /*0e60*/  LOP3.LUT R12, R27, R12, RZ, 0xc0, !PT ;  /* 0x0000000c1b0c7212 */ /* 0x000fe200078ec0ff */
[----:B------:R-:W-:Y:S01]  /*0e70*/  IMAD.MOV R8, RZ, RZ, -R4 ;  /* 0x000000ffff087224 */ /* 0x000fe200078e0a04 */
[----:B------:R-:W-:Y:S02]  /*0e80*/  SEL R6, R6, R29, !P1 ;  /* 0x0000001d06067207 */ /* 0x000fe40004800000 */
[----:B------:R-:W-:Y:S01]  /*0e90*/  LOP3.LUT R5, R14, R5, RZ, 0xc0, !PT ;  /* 0x000000050e057212 */ /* 0x000fe200078ec0ff */
[----:B------:R-:W-:Y:S02]  /*0ea0*/  IMAD R9, R3, R4, R12 ;  /* 0x0000000403097224 */ /* 0x000fe400078e020c */
[----:B--2---:R-:W-:-:S02]  /*0eb0*/  IMAD R3, R8, R21, R20 ;  /* 0x0000001508037224 */ /* 0x004fc400078e0214 */
[----:B---3--:R-:W-:Y:S02]  /*0ec0*/  IMAD R6, R9, R25, R6 ;  /* 0x0000001909067224 */ /* 0x008fe400078e0206 */
[----:B------:R-:W-:Y:S02]  /*0ed0*/  IMAD R103, R3, R24, R5 ;  /* 0x0000001803677224 */ /* 0x000fe400078e0205 */
[----:B------:R-:W-:-:S03]  /*0ee0*/  IMAD.MOV.U32 R4, RZ, RZ, 0x1 ;  /* 0x00000001ff047424 */ /* 0x000fc600078e00ff */
[----:B------:R-:W-:Y:S02]  /*0ef0*/  SEL R100, R103, R6, !P1 ;  /* 0x0000000667647207 */ /* 0x000fe40004800000 */
[----:B------:R-:W-:Y:S02]  /*0f00*/  PRMT R3, R4, 0x7610, R3 ;  /* 0x0000761004037816 */ /* 0x000fe40000000003 */
[----:B------:R-:W-:-:S07]  /*0f10*/  SEL R103, R6, R103, !P1 ;  /* 0x0000006706677207 */ /* 0x000fce0004800000 */
.L_x_8:
[----:B------:R-:W-:-:S08]  /*0f20*/  NOP ;  /* 0x0000000000007918 */ /* 0x000fd00000000000 */
[----:B------:R-:W0:Y:S02]  /*0f30*/  USETMAXREG.TRY_ALLOC.CTAPOOL UP0, 0xe8 ;  /* 0x000000e8000079c8 */ /* 0x000e240008000600 */
[----:B0-----:R-:W-:-:S13]  /*0f40*/  PLOP3.LUT P0, PT, PT, PT, UP0, 0x80, 0x0 ;  /* 0x000000000000781c */ /* 0x001fda0003f0f008 */
[----:B------:R-:W-:Y:S05]  /*0f50*/  @!P0 BRA `(.L_x_8) ;  /* 0xfffffffc00f08947 */ /* 0x000fea000383ffff */
[----:B------:R-:W-:Y:S01]  /*0f60*/  ULDC.64 UR4, c[0x0][0x598] ;  /* 0x0001660000047ab9 */ /* 0x000fe20000000a00 */
[----:B------:R-:W-:Y:S01]  /*0f70*/  ULDC.64 UR38, c[0x0][0x208] ;  /* 0x0000820000267ab9 */ /* 0x000fe20000000a00 */
[----:B------:R-:W-:-:S04]  /*0f80*/  ISETP.NE.U32.AND P0, PT, RZ, UR4, PT ;  /* 0x00000004ff007c0c */ /* 0x000fc8000bf05070 */
[----:B------:R-:W-:-:S13]  /*0f90*/  ISETP.NE.AND.EX P0, PT, RZ, UR5, PT, P0 ;  /* 0x00000005ff007c0c */ /* 0x000fda000bf05300 */
[----:B------:R-:W-:Y:S05]  /*0fa0*/  @!P0 BRA `(.L_x_11) ;  /* 0x00000000001c8947 */ /* 0x000fea0003800000 */
[----:B------:R-:W0:Y:S02]  /*0fb0*/  LDC.64 R4, c[0x0][0x598] ;  /* 0x00016600ff047b82 */ /* 0x000e240000000a00 */
[----:B0-----:R-:W2:Y:S02]  /*0fc0*/  LDG.E.64 R4, desc[UR38][R4.64] ;  /* 0x0000002604047981 */ /* 0x001ea4000c1e1b00 */
[----:B--2---:R-:W-:-:S04]  /*0fd0*/  ISETP.NE.U32.AND P0, PT, R4, RZ, PT ;  /* 0x000000ff0400720c */ /* 0x004fc80003f05070 */
[----:B------:R-:W-:-:S13]  /*0fe0*/  ISETP.NE.AND.EX P0, PT, R5, RZ, PT, P0 ;  /* 0x000000ff0500720c */ /* 0x000fda0003f05300 */
[----:B------:R-:W-:Y:S05]  /*0ff0*/  @!P0 BRA `(.L_x_11) ;  /* 0x0000000000088947 */ /* 0x000fea0003800000 */
[----:B------:R0:W5:Y:S01]  /*1000*/  LD.E R23, desc[UR38][R4.64] ;  /* 0x0000002604177980 */ /* 0x000162000c101900 */
[----:B------:R-:W-:Y:S05]  /*1010*/  BRA `(.L_x_12) ;  /* 0x0000000000247947 */ /* 0x000fea0003800000 */
.L_x_11:
[----:B------:R-:W-:Y:S02]  /*1020*/  ULDC.64 UR4, c[0x0][0x588] ;  /* 0x0001620000047ab9 */ /* 0x000fe40000000a00 */
[----:B------:R-:W-:-:S04]  /*1030*/  ISETP.NE.U32.AND P0, PT, RZ, UR4, PT ;  /* 0x00000004ff007c0c */ /* 0x000fc8000bf05070 */
[----:B------:R-:W-:-:S13]  /*1040*/  ISETP.NE.AND.EX P0, PT, RZ, UR5, PT, P0 ;  /* 0x00000005ff007c0c */ /* 0x000fda000bf05300 */
[----:B------:R-:W-:Y:S05]  /*1050*/  @!P0 BRA `(.L_x_13) ;  /* 0x00000000000c8947 */ /* 0x000fea0003800000 */
[----:B------:R-:W0:Y:S02]  /*1060*/  LDC.64 R4, c[0x0][0x588] ;  /* 0x00016200ff047b82 */ /* 0x000e240000000a00 */
[----:B0-----:R1:W5:Y:S01]  /*1070*/  LDG.E R23, desc[UR38][R4.64] ;  /* 0x0000002604177981 */ /* 0x001362000c1e1900 */
[----:B------:R-:W-:Y:S05]  /*1080*/  BRA `(.L_x_12) ;  /* 0x0000000000087947 */ /* 0x000fea0003800000 */
.L_x_13:
[----:B------:R-:W-:Y:S02]  /*1090*/  ULDC UR4, c[0x0][0x580] ;  /* 0x0001600000047ab9 */ /* 0x000fe40000000800 */
[----:B------:R-:W-:-:S07]  /*10a0*/  IMAD.U32 R23, RZ, RZ, UR4 ;  /* 0x00000004ff177e24 */ /* 0x000fce000f8e00ff */
.L_x_12:
[----:B------:R-:W-:Y:S02]  /*10b0*/  ULDC.64 UR4, c[0x0][0x5a0] ;  /* 0x0001680000047ab9 */ /* 0x000fe40000000a00 */
[----:B------:R-:W-:-:S04]  /*10c0*/  ISETP.NE.U32.AND P0, PT, RZ, UR4, PT ;  /* 0x00000004ff007c0c */ /* 0x000fc8000bf05070 */
[----:B------:R-:W-:-:S13]  /*10d0*/  ISETP.NE.AND.EX P0, PT, RZ, UR5, PT, P0 ;  /* 0x00000005ff007c0c */ /* 0x000fda000bf05300 */
[----:B------:R-:W-:Y:S05]  /*10e0*/  @!P0 BRA `(.L_x_14) ;  /* 0x00000000001c8947 */ /* 0x000fea0003800000 */
[----:B01----:R-:W0:Y:S02]  /*10f0*/  LDC.64 R4, c[0x0][0x5a0] ;  /* 0x00016800ff047b82 */ /* 0x003e240000000a00 */
[----:B0-----:R-:W2:Y:S02]  /*1100*/  LDG.E.64 R4, desc[UR38][R4.64] ;  /* 0x0000002604047981 */ /* 0x001ea4000c1e1b00 */
[----:B--2---:R-:W-:-:S04]  /*1110*/  ISETP.NE.U32.AND P0, PT, R4, RZ, PT ;  /* 0x000000ff0400720c */ /* 0x004fc80003f05070 */
[----:B------:R-:W-:-:S13]  /*1120*/  ISETP.NE.AND.EX P0, PT, R5, RZ, PT, P0 ;  /* 0x000000ff0500720c */ /* 0x000fda0003f05300 */
[----:B------:R-:W-:Y:S05]  /*1130*/  @!P0 BRA `(.L_x_14) ;  /* 0x0000000000088947 */ /* 0x000fea0003800000 */
[----:B------:R0:W5:Y:S01]  /*1140*/  LD.E R90, desc[UR38][R4.64] ;  /* 0x00000026045a7980 */ /* 0x000162000c101900 */
[----:B------:R-:W-:Y:S05]  /*1150*/  BRA `(.L_x_15) ;  /* 0x0000000000247947 */ /* 0x000fea0003800000 */
.L_x_14:
[----:B------:R-:W-:Y:S02]  /*1160*/  ULDC.64 UR4, c[0x0][0x590] ;  /* 0x0001640000047ab9 */ /* 0x000fe40000000a00 */
[----:B------:R-:W-:-:S04]  /*1170*/  ISETP.NE.U32.AND P0, PT, RZ, UR4, PT ;  /* 0x00000004ff007c0c */ /* 0x000fc8000bf05070 */
[----:B------:R-:W-:-:S13]  /*1180*/  ISETP.NE.AND.EX P0, PT, RZ, UR5, PT, P0 ;  /* 0x00000005ff007c0c */ /* 0x000fda000bf05300 */
[----:B------:R-:W-:Y:S05]  /*1190*/  @!P0 BRA `(.L_x_16) ;  /* 0x00000000000c8947 */ /* 0x000fea0003800000 */
[----:B------:R-:W2:Y:S02]  /*11a0*/  LDC.64 R90, c[0x0][0x590] ;  /* 0x00016400ff5a7b82 */ /* 0x000ea40000000a00 */
[----:B--2---:R2:W5:Y:S01]  /*11b0*/  LDG.E R90, desc[UR38][R90.64] ;  /* 0x000000265a5a7981 */ /* 0x004562000c1e1900 */
[----:B------:R-:W-:Y:S05]  /*11c0*/  BRA `(.L_x_15) ;  /* 0x0000000000087947 */ /* 0x000fea0003800000 */
.L_x_16:
[----:B------:R-:W-:Y:S02]  /*11d0*/  ULDC UR4, c[0x0][0x584] ;  /* 0x0001610000047ab9 */ /* 0x000fe40000000800 */
[----:B------:R-:W-:-:S07]  /*11e0*/  IMAD.U32 R90, RZ, RZ, UR4 ;  /* 0x00000004ff5a7e24 */ /* 0x000fce000f8e00ff */
.L_x_15:
[----:B------:R-:W-:-:S13]  /*11f0*/  LOP3.LUT P0, RZ, R3, 0xff, RZ, 0xc0, !PT ;  /* 0x000000ff03ff7812 */ /* 0x000fda000780c0ff */
[----:B------:R-:W-:Y:S05]  /*1200*/  @!P0 EXIT ;  /* 0x000000000000894d */ /* 0x000fea0003800000 */
[----:B------:R-:W3:Y:S01]  /*1210*/  LDC R93, c[0x0][0x658] ;  /* 0x00019600ff5d7b82 */ /* 0x000ee20000000800 */
[----:B------:R-:W-:Y:S01]  /*1220*/  LOP3.LUT R7, R7, 0x1, RZ, 0xc0, !PT ;  /* 0x0000000107077812 */ /* 0x000fe200078ec0ff */
[----:B------:R-:W-:Y:S01]  /*1230*/  ULDC.64 UR6, c[0x0][0x288] ;  /* 0x0000a20000067ab9 */ /* 0x000fe20000000a00 */
[----:B------:R-:W-:Y:S01]  /*1240*/  SHF.R.U32.HI R3, RZ, 0x2, R95 ;  /* 0x00000002ff037819 */ /* 0x000fe2000001165f */
[----:B------:R-:W-:Y:S01]  /*1250*/  UIADD3 UR4, UR7, 0x3f, URZ ;  /* 0x0000003f07047890 */ /* 0x000fe2000fffe03f */
[----:B------:R-:W-:Y:S01]  /*1260*/  SHF.R.U32.HI R0, RZ, 0x1, R0 ;  /* 0x00000001ff007819 */ /* 0x000fe20000011600 */
[----:B------:R-:W-:Y:S01]  /*1270*/  IMAD.SHL.U32 R88, R7, 0x40, RZ ;  /* 0x0000004007587824 */ /* 0x000fe200078e00ff */
[----:B------:R-:W-:Y:S01]  /*1280*/  LOP3.LUT R3, R3, 0x7, RZ, 0xc0, !PT ;  /* 0x0000000703037812 */ /* 0x000fe200078ec0ff */
[----:B------:R-:W4:Y:S01]  /*1290*/  LDC.64 R8, c[0x0][0x5c8] ;  /* 0x00017200ff087b82 */ /* 0x000f220000000a00 */
[----:B------:R-:W-:Y:S01]  /*12a0*/  USHF.R.S32.HI UR5, URZ, 0x1f, UR4 ;  /* 0x0000001f3f057899 */ /* 0x000fe20008011404 */
[----:B------:R-:W-:Y:S01]  /*12b0*/  LOP3.LUT R0, R0, 0x30, RZ, 0xc0, !PT ;  /* 0x0000003000007812 */ /* 0x000fe200078ec0ff */
[----:B------:R-:W-:Y:S01]  /*12c0*/  IMAD.MOV.U32 R6, RZ, RZ, 0x1 ;  /* 0x00000001ff067424 */ /* 0x000fe200078e00ff */
[--C-:B------:R-:W-:Y:S01]  /*12d0*/  LOP3.LUT R88, R88, 0x40, R3.reuse, 0xe2, !PT ;  /* 0x0000004058587812 */ /* 0x100fe200078ee203 */
[----:B------:R-:W-:Y:S01]  /*12e0*/  ULEA.HI UR5, UR5, UR4, URZ, 0x6 ;  /* 0x0000000405057291 */ /* 0x000fe2000f8f303f */
[-C--:B01----:R-:W-:Y:S01]  /*12f0*/  IADD3 R4, RZ, -R0.reuse, -R3 ;  /* 0x80000000ff047210 */ /* 0x083fe20007ffe803 */
[----:B------:R-:W-:Y:S01]  /*1300*/  IMAD.U32 R5, RZ, RZ, UR6 ;  /* 0x00000006ff057e24 */ /* 0x000fe2000f8e00ff */
[----:B------:R-:W0:Y:S01]  /*1310*/  LDC R97, c[0x0][0x600] ;  /* 0x00018000ff617b82 */ /* 0x000e220000000800 */
[----:B------:R-:W-:Y:S01]  /*1320*/  LOP3.LUT R88, R88, R0, RZ, 0xfc, !PT ;  /* 0x0000000058587212 */ /* 0x000fe200078efcff */
[----:B------:R-:W-:Y:S01]  /*1330*/  IMAD.MOV.U32 R0, RZ, RZ, -0x1 ;  /* 0xffffffffff007424 */ /* 0x000fe200078e00ff */
[----:B------:R-:W-:Y:S01]  /*1340*/  USHF.R.S32.HI UR43, URZ, 0x6, UR5 ;  /* 0x000000063f2b7899 */ /* 0x000fe20008011405 */
[----:B------:R-:W-:Y:S01]  /*1350*/  LOP3.LUT R94, R95, 0x3, RZ, 0xc0, !PT ;  /* 0x000000035f5e7812 */ /* 0x000fe200078ec0ff */
[----:B------:R-:W-:Y:S01]  /*1360*/  IMAD R4, R7, -0x40, R4 ;  /* 0xffffffc007047824 */ /* 0x000fe200078e0204 */
[C---:B------:R-:W-:Y:S01]  /*1370*/  LOP3.LUT R96, R95.reuse, 0x80, RZ, 0xc0, !PT ;  /* 0x000000805f607812 */ /* 0x040fe200078ec0ff */
[----:B------:R-:W-:Y:S01]  /*1380*/  UISETP.LT.AND UP0, UPT, UR43, 0x1, UPT ;  /* 0x000000012b00788c */ /* 0x000fe2000bf01270 */
[-C--:B---3--:R-:W-:Y:S01]  /*1390*/  SHF.L.U32 R0, R0, R93.reuse, RZ ;  /* 0x0000005d00007219 */ /* 0x088fe200000006ff */
[----:B------:R-:W-:Y:S01]  /*13a0*/  ULDC UR4, c[0x0][0x284] ;  /* 0x0000a10000047ab9 */ /* 0x000fe20000000800 */
[----:B------:R-:W-:Y:S01]  /*13b0*/  IMAD R94, R94, -0x2, R5 ;  /* 0xfffffffe5e5e7824 */ /* 0x000fe200078e0205 */
[----:B------:R-:W-:Y:S01]  /*13c0*/  USEL UR44, UR43, 0x1, UP0 ;  /* 0x000000012b2c7887 */ /* 0x000fe20008000000 */
[----:B------:R-:W-:Y:S01]  /*13d0*/  SHF.L.U32 R93, R6, R93, RZ ;  /* 0x0000005d065d7219 */ /* 0x000fe200000006ff */
[----:B------:R-:W-:Y:S01]  /*13e0*/  IMAD.SHL.U32 R95, R95, 0x2, RZ ;  /* 0x000000025f5f7824 */ /* 0x000fe200078e00ff */
[----:B------:R-:W-:Y:S01]  /*13f0*/  LOP3.LUT R102, R18, 0x1, RZ, 0xfc, !PT ;  /* 0x0000000112667812 */ /* 0x000fe200078efcff */
[----:B------:R-:W-:Y:S01]  /*1400*/  VIADD R99, R4, UR4 ;  /* 0x0000000404637c36 */ /* 0x000fe20008000000 */
[C---:B----4-:R-:W-:Y:S01]  /*1410*/  SHF.L.U64.HI R92, R8.reuse, 0x3, R9 ;  /* 0x00000003085c7819 */ /* 0x050fe20000010209 */
[----:B--2---:R-:W-:Y:S01]  /*1420*/  IMAD.SHL.U32 R91, R8, 0x8, RZ ;  /* 0x00000008085b7824 */ /* 0x004fe200078e00ff */
[----:B------:R-:W-:Y:S01]  /*1430*/  SHF.R.U32.HI R96, RZ, 0x7, R96 ;  /* 0x00000007ff607819 */ /* 0x000fe20000011660 */
[----:B------:R-:W-:Y:S01]  /*1440*/  IMAD.MOV.U32 R89, RZ, RZ, RZ ;  /* 0x000000ffff597224 */ /* 0x000fe200078e00ff */
[----:B------:R-:W-:Y:S01]  /*1450*/  LOP3.LUT R98, RZ, R0, RZ, 0x33, !PT ;  /* 0x00000000ff627212 */ /* 0x000fe200078e33ff */
[----:B------:R-:W-:Y:S01]  /*1460*/  UIADD3 UR44, UR43, -UR44, URZ ;  /* 0x8000002c2b2c7290 */ /* 0x000fe2000fffe03f */
[----:B------:R-:W-:Y:S01]  /*1470*/  UMOV UR40, URZ ;  /* 0x0000003f00287c82 */ /* 0x000fe20008000000 */
[----:B0-----:R-:W-:Y:S01]  /*1480*/  VIADD R97, R97, 0xffffffff ;  /* 0xffffffff61617836 */ /* 0x001fe20000000000 */
[----:B------:R-:W-:-:S09]  /*1490*/  UMOV UR41, URZ ;  /* 0x0000003f00297c82 */ /* 0x000fd20008000000 */
.L_x_162:
[----:B0-----:R-:W0:Y:S01]  /*14a0*/  SHFL.IDX PT, R0, R96, RZ, 0x1f ;  /* 0x00001fff60007589 */ /* 0x001e2200000e0000 */
[----:B-1----:R-:W1:Y:S01]  /*14b0*/  S2UR UR7, SR_CgaCtaId ;  /* 0x00000000000779c3 */ /* 0x002e620000008800 */
[----:B------:R-:W-:Y:S01]  /*14c0*/  UMOV UR6, 0x400 ;  /* 0x0000040000067882 */ /* 0x000fe20000000000 */
[----:B0-----:R-:W-:Y:S01]  /*14d0*/  R2UR UR4, R0 ;  /* 0x00000000000472ca */ /* 0x001fe200000e0000 */
[----:B-1----:R-:W-:-:S12]  /*14e0*/  ULEA UR6, UR7, UR6, 0x18 ;  /* 0x0000000607067291 */ /* 0x002fd8000f8ec03f */
[----:B------:R-:W-:-:S04]  /*14f0*/  ULEA.HI UR5, UR4, UR4, URZ, 0x1 ;  /* 0x0000000404057291 */ /* 0x000fc8000f8f083f */
[----:B------:R-:W-:-:S04]  /*1500*/  ULOP3.LUT UR5, UR5, 0x7fffe, URZ, 0xc0, !UPT ;  /* 0x0007fffe05057892 */ /* 0x000fc8000f8ec03f */
[----:B------:R-:W-:-:S03]  /*1510*/  UIADD3 UR5, UR4, -UR5, URZ ;  /* 0x8000000504057290 */ /* 0x000fc6000fffe03f */
[----:B------:R-:W-:Y:S01]  /*1520*/  ULDC UR4, c[0x0][0x28c] ;  /* 0x0000a30000047ab9 */ /* 0x000fe20000000800 */
[----:B------:R-:W-:Y:S01]  /*1530*/  ULEA UR5, UR5, UR6, 0xd ;  /* 0x0000000605057291 */ /* 0x000fe2000f8e683f */
[----:B------:R-:W-:-:S03]  /*1540*/  ISETP.LT.AND P0, PT, RZ, UR4, PT ;  /* 0x00000004ff007c0c */ /* 0x000fc6000bf01270 */
[----:B------:R-:W-:-:S04]  /*1550*/  UIADD3 UR5, UR5, 0x100, URZ ;  /* 0x0000010005057890 */ /* 0x000fc8000fffe03f */
[----:B------:R-:W-:-:S04]  /*1560*/  USHF.R.U32.HI UR5, URZ, 0x4, UR5 ;  /* 0x000000043f057899 */ /* 0x000fc80008011605 */
[----:B------:R-:W-:Y:S02]  /*1570*/  ULOP3.LUT UR45, UR5, 0x3fff, URZ, 0xc0, !UPT ;  /* 0x00003fff052d7892 */ /* 0x000fe4000f8ec03f */
[----:B--2345:R-:W-:Y:S10]  /*1580*/  @P0 BRA `(.L_x_17) ;  /* 0x0000000000400947 */ /* 0x03cff40003800000 */
[----:B------:R-:W-:Y:S01]  /*1590*/  MOV R0, 0x0 ;  /* 0x0000000000007802 */ /* 0x000fe20000000f00 */
[----:B------:R-:W-:Y:S01]  /*15a0*/  ULDC.64 UR4, c[0x4][0x68] ;  /* 0x01001a0000047ab9 */ /* 0x000fe20000000a00 */
[----:B------:R-:W-:Y:S01]  /*15b0*/  ULDC.64 UR6, c[0x4][0x8] ;  /* 0x0100020000067ab9 */ /* 0x000fe20000000a00 */
[----:B------:R-:W-:Y:S01]  /*15c0*/  IMAD.U32 R4, RZ, RZ, UR4 ;  /* 0x00000004ff047e24 */ /* 0x000fe2000f8e00ff */
[----:B------:R0:W1:Y:S01]  /*15d0*/  LDC.64 R14, c[0x4][R0] ;  /* 0x01000000000e7b82 */ /* 0x0000620000000a00 */
[----:B------:R-:W-:Y:S01]  /*15e0*/  IMAD.U32 R5, RZ, RZ, UR5 ;  /* 0x00000005ff057e24 */ /* 0x000fe2000f8e00ff */
[----:B------:R-:W-:Y:S01]  /*15f0*/  ULDC.64 UR4, c[0x4][0x70] ;  /* 0x01001c0000047ab9 */ /* 0x000fe20000000a00 */
[----:B------:R-:W-:Y:S02]  /*1600*/  IMAD.U32 R10, RZ, RZ, UR6 ;  /* 0x00000006ff0a7e24 */ /* 0x000fe4000f8e00ff */
[----:B------:R-:W-:Y:S02]  /*1610*/  IMAD.U32 R6, RZ, RZ, UR4 ;  /* 0x00000004ff067e24 */ /* 0x000fe4000f8e00ff */
[----:B------:R-:W-:-:S02]  /*1620*/  IMAD.U32 R7, RZ, RZ, UR5 ;  /* 0x00000005ff077e24 */ /* 0x000fc4000f8e00ff */
[----:B------:R-:W-:Y:S02]  /*1630*/  IMAD.U32 R11, RZ, RZ, UR7 ;  /* 0x00000007ff0b7e24 */ /* 0x000fe4000f8e00ff */
[----:B------:R-:W-:Y:S02]  /*1640*/  IMAD.MOV.U32 R8, RZ, RZ, 0x1e1 ;  /* 0x000001e1ff087424 */ /* 0x000fe400078e00ff */
[----:B------:R-:W-:Y:S02]  /*1650*/  IMAD.MOV.U32 R12, RZ, RZ, 0x1 ;  /* 0x00000001ff0c7424 */ /* 0x000fe400078e00ff */
[----:B0-----:R-:W-:-:S07]  /*1660*/  IMAD.MOV.U32 R13, RZ, RZ, RZ ;  /* 0x000000ffff0d7224 */ /* 0x001fce00078e00ff */
[----:B------:R-:W-:-:S07]  /*1670*/  LEPC R20, `(.L_x_17) ;  /* 0x000000001014794e */ /* 0x000fce0000000000 */
[----:B-1---5:R-:W-:Y:S05]  /*1680*/  CALL.ABS.NOINC R14 ;  /* 0x000000000e007343 */ /* 0x022fea0003c00000 */
.L_x_17:
[----:B------:R-:W-:-:S13]  /*1690*/  ISETP.NE.AND P0, PT, R102, 0x3, PT ;  /* 0x000000036600780c */ /* 0x000fda0003f05270 */
[----:B------:R-:W-:Y:S05]  /*16a0*/  @!P0 BRA `(.L_x_18) ;  /* 0x0000000000048947 */ /* 0x000fea0003800000 */
[----:B------:R-:W-:Y:S01]  /*16b0*/  BPT.TRAP 0x1 ;  /* 0x000000040000795c */ /* 0x000fe20000300000 */
.L_x_18:
[----:B------:R-:W0:Y:S01]  /*16c0*/  S2UR UR5, SR_CgaCtaId ;  /* 0x00000000000579c3 */ /* 0x000e220000008800 */
[----:B------:R-:W-:Y:S01]  /*16d0*/  UMOV UR4, 0x400 ;  /* 0x0000040000047882 */ /* 0x000fe20000000000 */
[----:B------:R-:W-:Y:S02]  /*16e0*/  IMAD.U32 R0, RZ, RZ, UR40 ;  /* 0x00000028ff007e24 */ /* 0x000fe4000f8e00ff */
[----:B------:R-:W-:-:S03]  /*16f0*/  IMAD.U32 R3, RZ, RZ, UR41 ;  /* 0x00000029ff037e24 */ /* 0x000fc6000f8e00ff */
[----:B------:R-:W-:Y:S01]  /*1700*/  SHF.L.U32 R0, R0, 0x1f, RZ ;  /* 0x0000001f00007819 */ /* 0x000fe200000006ff */
[----:B0-----:R-:W-:-:S06]  /*1710*/  ULEA UR4, UR5, UR4, 0x18 ;  /* 0x0000000405047291 */ /* 0x001fcc000f8ec03f */
[----:B------:R-:W-:-:S04]  /*1720*/  IMAD.U32 R6, RZ, RZ, UR4 ;  /* 0x00000004ff067e24 */ /* 0x000fc8000f8e00ff */
[----:B------:R-:W-:-:S04]  /*1730*/  IMAD R3, R3, 0x8, R6 ;  /* 0x0000000803037824 */ /* 0x000fc800078e0206 */
[----:B------:R0:W1:Y:S01]  /*1740*/  SYNCS.PHASECHK.TRANS64.TRYWAIT P1, [R3+URZ], R0 ;  /* 0x00000000030075a7 */ /* 0x000062000802017f */
[----:B------:R-:W-:Y:S05]  /*1750*/  @!P0 BRA `(.L_x_19) ;  /* 0x0000000000048947 */ /* 0x000fea0003800000 */
[----:B------:R-:W-:Y:S01]  /*1760*/  BPT.TRAP 0x1 ;  /* 0x000000040000795c */ /* 0x000fe20000300000 */
.L_x_19:
[----:B------:R-:W-:-:S05]  /*1770*/  IMAD.U32 R4, RZ, RZ, UR44 ;  /* 0x0000002cff047e24 */ /* 0x000fca000f8e00ff */
[----:B------:R-:W-:Y:S01]  /*1780*/  ISETP.GE.AND P2, PT, R4, 0x1, PT ;  /* 0x000000010400780c */ /* 0x000fe20003f46270 */
[----:B-1----:R-:W-:-:S12]  /*1790*/  @P1 BRA `(.L_x_20) ;  /* 0x0000000000081947 */ /* 0x002fd80003800000 */
[----:B------:R-:W1:Y:S02]  /*17a0*/  SYNCS.PHASECHK.TRANS64.TRYWAIT P1, [R3+URZ], R0 ;  /* 0x00000000030075a7 */ /* 0x000e64000802017f */
[----:B-1----:R-:W-:Y:S05]  /*17b0*/  @!P1 BRA `(.L_x_21) ;  /* 0x0000006400c09947 */ /* 0x002fea0003800000 */
.L_x_20:
[----:B------:R-:W-:Y:S05]  /*17c0*/  WARPSYNC.ALL ;  /* 0x0000000000007948 */ /* 0x000fea0003800000 */
[----:B------:R-:W-:Y:S01]  /*17d0*/  R2UR UR4, R6 ;  /* 0x00000000060472ca */ /* 0x000fe200000e0000 */
[----:B------:R-:W-:Y:S01]  /*17e0*/  ULEA UR5, UR41, UR45, 0xa ;  /* 0x0000002d29057291 */ /* 0x000fe2000f8e503f */
[----:B------:R-:W-:Y:S01]  /*17f0*/  WARPGROUP.ARRIVE ;  /* 0x00000000000079c5 */ /* 0x000fe20000000000 */
[----:B------:R-:W-:Y:S01]  /*1800*/  UMOV UR9, 0x40000040 ;  /* 0x4000004000097882 */ /* 0x000fe20000000000 */
[----:B------:R-:W-:-:S04]  /*1810*/  UMOV UR11, 0x40000040 ;  /* 0x40000040000b7882 */ /* 0x000fc80000000000 */
[----:B------:R-:W-:-:S05]  /*1820*/  UMOV UR8, UR5 ;  /* 0x0000000500087c82 */ /* 0x000fca0008000000 */
[----:B------:R-:W-:-:S04]  /*1830*/  UIADD3 UR4, UR4, 0x14100, URZ ;  /* 0x0001410004047890 */ /* 0x000fc8000fffe03f */
[----:B------:R-:W-:-:S04]  /*1840*/  USHF.R.U32.HI UR4, URZ, 0x4, UR4 ;  /* 0x000000043f047899 */ /* 0x000fc80008011604 */
[----:B------:R-:W-:-:S04]  /*1850*/  ULOP3.LUT UR4, UR4, 0x3fff, URZ, 0xc0, !UPT ;  /* 0x00003fff04047892 */ /* 0x000fc8000f8ec03f */
[----:B------:R-:W-:-:S04]  /*1860*/  ULOP3.LUT UR4, UR4, 0x10000, URZ, 0xfc, !UPT ;  /* 0x0001000004047892 */ /* 0x000fc8000f8efc3f */
[----:B------:R-:W-:-:S07]  /*1870*/  ULEA UR6, UR41, UR4, 0xa ;  /* 0x0000000429067291 */ /* 0x000fce000f8e503f */
[----:B------:R-:W-:Y:S02]  /*1880*/  UMOV UR10, UR6 ;  /* 0x00000006000a7c82 */ /* 0x000fe40008000000 */
[----:B------:R-:W-:Y:S01]  /*1890*/  HGMMA.64x128x16.F32 R24, gdesc[UR8].tnspA, RZ, !UPT, gsb0 ;  /* 0x21e00000081879f0 */ /* 0x000fe2000c0008ff */
[----:B------:R-:W-:Y:S02]  /*18a0*/  UIADD3 UR8, UR5, 0x80, URZ ;  /* 0x0000008005087890 */ /* 0x000fe4000fffe03f */
[----:B------:R-:W-:Y:S01]  /*18b0*/  UIADD3 UR10, UR6, 0x2, URZ ;  /* 0x00000002060a7890 */ /* 0x000fe2000fffe03f */
[----:B------:R-:W-:Y:S01]  /*18c0*/  UMOV UR9, 0x40000040 ;  /* 0x4000004000097882 */ /* 0x000fe20000000000 */
[----:B------:R-:W-:Y:S01]  /*18d0*/  UMOV UR11, 0x40000040 ;  /* 0x40000040000b7882 */ /* 0x000fe20000000000 */
[----:B------:R-:W-:Y:S02]  /*18e0*/  WARPGROUP.DEPBAR.LE gsb0, 0x0 ;  /* 0x00008000000079c5 */ /* 0x000fe40000010000 */
[----:B------:R-:W-:-:S06]  /*18f0*/  WARPGROUP.ARRIVE ;  /* 0x00000000000079c5 */ /* 0x000fcc0000000000 */
[----:B------:R-:W-:Y:S01]  /*1900*/  HGMMA.64x128x16.F32 R24, gdesc[UR8].tnspA, R24, gsb0 ;  /* 0x21e00000081879f0 */ /* 0x000fe20008000818 */
        /* <DEDUP_REMOVED lines=13> */
[----:B------:R-:W-:Y:S03]  /*19e0*/  HGMMA.64x128x16.F32 R24, gdesc[UR8].tnspA, R24, gsb0 ;  /* 0x21e00000081879f0 */ /* 0x000fe60008000818 */
[----:B------:R-:W-:Y:S02]  /*19f0*/  WARPGROUP.DEPBAR.LE gsb0, 0x0 ;  /* 0x00008000000079c5 */ /* 0x000fe40000010000 */
[----:B------:R-:W-:Y:S05]  /*1a00*/  @!P2 BRA `(.L_x_22) ;  /* 0x000000040028a947 */ /* 0x000fea0003800000 */
[----:B------:R-:W-:Y:S01]  /*1a10*/  UIADD3 UR5, UR41, 0x1, URZ ;  /* 0x0000000129057890 */ /* 0x000fe2000fffe03f */
[----:B01----:R-:W-:Y:S02]  /*1a20*/  IMAD.U32 R0, RZ, RZ, UR44 ;  /* 0x0000002cff007e24 */ /* 0x003fe4000f8e00ff */
[----:B------:R-:W-:Y:S01]  /*1a30*/  IMAD.U32 R3, RZ, RZ, UR41 ;  /* 0x00000029ff037e24 */ /* 0x000fe2000f8e00ff */
[----:B------:R-:W-:-:S04]  /*1a40*/  UISETP.NE.AND UP0, UPT, UR5, 0x5, UPT ;  /* 0x000000050500788c */ /* 0x000fc8000bf05270 */
[----:B------:R-:W-:Y:S02]  /*1a50*/  USEL UR6, URZ, 0x1, UP0 ;  /* 0x000000013f067887 */ /* 0x000fe40008000000 */
[----:B------:R-:W-:Y:S02]  /*1a60*/  USEL UR5, UR5, URZ, UP0 ;  /* 0x0000003f05057287 */ /* 0x000fe40008000000 */
[----:B------:R-:W-:-:S06]  /*1a70*/  ULOP3.LUT UR6, UR40, UR6, URZ, 0x3c, !UPT ;  /* 0x0000000628067292 */ /* 0x000fcc000f8e3c3f */
[----:B------:R-:W-:-:S07]  /*1a80*/  IMAD.U32 R7, RZ, RZ, UR6 ;  /* 0x00000006ff077e24 */ /* 0x000fce000f8e00ff */
.L_x_29:
[----:B------:R-:W-:Y:S05]  /*1a90*/  @!P0 BRA `(.L_x_23) ;  /* 0x0000000000048947 */ /* 0x000fea0003800000 */
[----:B------:R-:W-:Y:S01]  /*1aa0*/  BPT.TRAP 0x1 ;  /* 0x000000040000795c */ /* 0x000fe20000300000 */
.L_x_23:
[----:B------:R-:W0:Y:S01]  /*1ab0*/  S2UR UR7, SR_CgaCtaId ;  /* 0x00000000000779c3 */ /* 0x000e220000008800 */
[----:B------:R-:W-:Y:S01]  /*1ac0*/  UMOV UR6, 0x400 ;  /* 0x0000040000067882 */ /* 0x000fe20000000000 */
[----:B------:R-:W-:Y:S01]  /*1ad0*/  IMAD.U32 R5, RZ, RZ, UR5 ;  /* 0x00000005ff057e24 */ /* 0x000fe2000f8e00ff */
[----:B------:R-:W-:Y:S01]  /*1ae0*/  SHF.L.U32 R4, R7, 0x1f, RZ ;  /* 0x0000001f07047819 */ /* 0x000fe200000006ff */
[----:B0-----:R-:W-:-:S06]  /*1af0*/  ULEA UR6, UR7, UR6, 0x18 ;  /* 0x0000000607067291 */ /* 0x001fcc000f8ec03f */
[----:B------:R-:W-:-:S04]  /*1b00*/  IMAD.U32 R6, RZ, RZ, UR6 ;  /* 0x00000006ff067e24 */ /* 0x000fc8000f8e00ff */
[----:B------:R-:W-:-:S04]  /*1b10*/  IMAD R5, R5, 0x8, R6 ;  /* 0x0000000805057824 */ /* 0x000fc800078e0206 */
[----:B------:R0:W1:Y:S01]  /*1b20*/  SYNCS.PHASECHK.TRANS64.TRYWAIT P1, [R5+URZ], R4 ;  /* 0x00000004050075a7 */ /* 0x000062000802017f */
[----:B------:R-:W-:Y:S05]  /*1b30*/  @!P0 BRA `(.L_x_24) ;  /* 0x0000000000048947 */ /* 0x000fea0003800000 */
[----:B------:R-:W-:Y:S01]  /*1b40*/  BPT.TRAP 0x1 ;  /* 0x000000040000795c */ /* 0x000fe20000300000 */
.L_x_24:
[----:B-1----:R-:W-:Y:S05]  /*1b50*/  @P1 BRA `(.L_x_25) ;  /* 0x0000000000081947 */ /* 0x002fea0003800000 */
[----:B------:R-:W1:Y:S02]  /*1b60*/  SYNCS.PHASECHK.TRANS64.TRYWAIT P1, [R5+URZ], R4 ;  /* 0x00000004050075a7 */ /* 0x000e64000802017f */
[----:B-1----:R-:W-:Y:S05]  /*1b70*/  @!P1 BRA `(.L_x_26) ;  /* 0x0000006000e49947 */ /* 0x002fea0003800000 */
.L_x_25:
[----:B------:R-:W-:Y:S01]  /*1b80*/  ULEA UR6, UR5, UR45, 0xa ;  /* 0x0000002d05067291 */ /* 0x000fe2000f8e503f */
[----:B------:R-:W-:Y:S01]  /*1b90*/  WARPGROUP.ARRIVE ;  /* 0x00000000000079c5 */ /* 0x000fe20000000000 */
[----:B------:R-:W-:Y:S01]  /*1ba0*/  ULEA UR7, UR5, UR4, 0xa ;  /* 0x0000000405077291 */ /* 0x000fe2000f8e503f */
[----:B------:R-:W-:Y:S01]  /*1bb0*/  UMOV UR9, 0x40000040 ;  /* 0x4000004000097882 */ /* 0x000fe20000000000 */
[----:B------:R-:W-:-:S03]  /*1bc0*/  UMOV UR11, 0x40000040 ;  /* 0x40000040000b7882 */ /* 0x000fc60000000000 */
[----:B------:R-:W-:Y:S02]  /*1bd0*/  UMOV UR8, UR6 ;  /* 0x0000000600087c82 */ /* 0x000fe40008000000 */
[----:B------:R-:W-:Y:S02]  /*1be0*/  UMOV UR10, UR7 ;  /* 0x00000007000a7c82 */ /* 0x000fe40008000000 */
[----:B------:R-:W-:Y:S01]  /*1bf0*/  HGMMA.64x128x16.F32 R24, gdesc[UR8].tnspA, R24, gsb0 ;  /* 0x21e00000081879f0 */ /* 0x000fe20008000818 */
[----:B------:R-:W-:Y:S02]  /*1c00*/  UIADD3 UR8, UR6, 0x80, URZ ;  /* 0x0000008006087890 */ /* 0x000fe4000fffe03f */
[----:B------:R-:W-:Y:S01]  /*1c10*/  UIADD3 UR10, UR7, 0x2, URZ ;  /* 0x00000002070a7890 */ /* 0x000fe2000fffe03f */
[----:B------:R-:W-:Y:S01]  /*1c20*/  UMOV UR9, 0x40000040 ;  /* 0x4000004000097882 */ /* 0x000fe20000000000 */
[----:B------:R-:W-:Y:S01]  /*1c30*/  UMOV UR11, 0x40000040 ;  /* 0x40000040000b7882 */ /* 0x000fe20000000000 */
[----:B------:R-:W-:-:S02]  /*1c40*/  WARPGROUP.DEPBAR.LE gsb0, 0x0 ;  /* 0x00008000000079c5 */ /* 0x000fc40000010000 */
        /* <DEDUP_REMOVED lines=18> */
[----:B------:R-:W-:Y:S01]  /*1d70*/  BPT.TRAP 0x1 ;  /* 0x000000040000795c */ /* 0x000fe20000300000 */
.L_x_27:
[----:B------:R-:W-:-:S13]  /*1d80*/  ISETP.NE.AND P1, PT, R22, RZ, PT ;  /* 0x000000ff1600720c */ /* 0x000fda0003f25270 */
[----:B01----:R-:W-:-:S04]  /*1d90*/  @P1 IMAD R4, R3, 0x8, R6 ;  /* 0x0000000803041824 */ /* 0x003fc800078e0206 */
[----:B------:R-:W-:-:S05]  /*1da0*/  @P1 VIADD R4, R4, 0x28 ;  /* 0x0000002804041836 */ /* 0x000fca0000000000 */
[----:B------:R-:W-:-:S04]  /*1db0*/  @P1 PRMT R4, R19, 0x654, R4 ;  /* 0x0000065413041816 */ /* 0x000fc80000000004 */
[----:B------:R0:W-:Y:S01]  /*1dc0*/  @P1 SYNCS.ARRIVE.TRANS64.RED.A1T0 RZ, [R4+URZ], RZ ;  /* 0x000000ff04ff19a7 */ /* 0x0001e2000810043f */
[----:B------:R-:W-:-:S13]  /*1dd0*/  ISETP.GT.U32.AND P1, PT, R18, 0x1, PT ;  /* 0x000000011200780c */ /* 0x000fda0003f24070 */
[----:B0-----:R-:W-:Y:S05]  /*1de0*/  @P1 BRA `(.L_x_28) ;  /* 0x0000000000041947 */ /* 0x001fea0003800000 */
[----:B------:R-:W-:Y:S01]  /*1df0*/  BPT.TRAP 0x1 ;  /* 0x000000040000795c */ /* 0x000fe20000300000 */
.L_x_28:
[----:B------:R-:W-:Y:S01]  /*1e00*/  UIADD3 UR5, UR5, 0x1, URZ ;  /* 0x0000000105057890 */ /* 0x000fe2000fffe03f */
[C---:B------:R-:W-:Y:S01]  /*1e10*/  ISETP.GT.AND P2, PT, R0.reuse, 0x1, PT ;  /* 0x000000010000780c */ /* 0x040fe20003f44270 */
[----:B------:R-:W-:Y:S02]  /*1e20*/  VIADD R3, R3, 0x1 ;  /* 0x0000000103037836 */ /* 0x000fe40000000000 */
[----:B------:R-:W-:Y:S01]  /*1e30*/  UISETP.NE.AND UP0, UPT, UR5, 0x5, UPT ;  /* 0x000000050500788c */ /* 0x000fe2000bf05270 */
[----:B------:R-:W-:Y:S02]  /*1e40*/  VIADD R0, R0, 0xffffffff ;  /* 0xffffffff00007836 */ /* 0x000fe40000000000 */
[C---:B------:R-:W-:Y:S01]  /*1e50*/  ISETP.NE.AND P1, PT, R3.reuse, 0x5, PT ;  /* 0x000000050300780c */ /* 0x040fe20003f25270 */
[----:B------:R-:W-:Y:S02]  /*1e60*/  USEL UR6, URZ, 0x1, UP0 ;  /* 0x000000013f067887 */ /* 0x000fe40008000000 */
[----:B------:R-:W-:Y:S01]  /*1e70*/  USEL UR5, UR5, URZ, UP0 ;  /* 0x0000003f05057287 */ /* 0x000fe20008000000 */
[----:B------:R-:W-:-:S03]  /*1e80*/  SEL R3, R3, RZ, P1 ;  /* 0x000000ff03037207 */ /* 0x000fc60000800000 */
[----:B------:R-:W-:Y:S01]  /*1e90*/  LOP3.LUT R7, R7, UR6, RZ, 0x3c, !PT ;  /* 0x0000000607077c12 */ /* 0x000fe2000f8e3cff */
[----:B------:R-:W-:Y:S07]  /*1ea0*/  @P2 BRA `(.L_x_29) ;  /* 0xfffffff800f82947 */ /* 0x000fee000383ffff */
.L_x_22:
[----:B01----:R-:W0:Y:S02]  /*1eb0*/  LDC R0, c[0x0][0x28c] ;  /* 0x0000a300ff007b82 */ /* 0x003e240000000800 */
[----:B0-----:R-:W-:-:S13]  /*1ec0*/  ISETP.GE.AND P1, PT, R0, 0x1, PT ;  /* 0x000000010000780c */ /* 0x001fda0003f26270 */
[----:B------:R-:W-:Y:S05]  /*1ed0*/  @!P1 BRA `(.L_x_30) ;  /* 0x0000000000449947 */ /* 0x000fea0003800000 */
[----:B------:R-:W-:Y:S05]  /*1ee0*/  @!P0 BRA `(.L_x_31) ;  /* 0x0000000000048947 */ /* 0x000fea0003800000 */
[----:B------:R-:W-:Y:S01]  /*1ef0*/  BPT.TRAP 0x1 ;  /* 0x000000040000795c */ /* 0x000fe20000300000 */
.L_x_31:
[----:B------:R-:W-:-:S13]  /*1f00*/  ISETP.NE.AND P0, PT, R22, RZ, PT ;  /* 0x000000ff1600720c */ /* 0x000fda0003f05270 */
[----:B------:R-:W-:-:S05]  /*1f10*/  VOTEU.ANY UP0, P0 ;  /* 0x00000000003f7886 */ /* 0x000fca0000000100 */
[----:B------:R-:W-:-:S06]  /*1f20*/  @UP0 UIADD3 UR4, UR44, UR41, URZ ;  /* 0x000000292c040290 */ /* 0x000fcc000fffe03f */
[----:B------:R-:W-:Y:S02]  /*1f30*/  IMAD.U32 R4, RZ, RZ, UR4 ;  /* 0x00000004ff047e24 */ /* 0x000fe4000f8e00ff */
[----:B------:R-:W-:Y:S02]  /*1f40*/  IMAD.U32 R3, RZ, RZ, UR4 ;  /* 0x00000004ff037e24 */ /* 0x000fe4000f8e00ff */
[----:B------:R-:W-:-:S05]  /*1f50*/  @P0 IMAD.WIDE.U32 R4, R4, -0x33333333, RZ ;  /* 0xcccccccd04040825 */ /* 0x000fca00078e00ff */
[----:B------:R-:W-:-:S05]  /*1f60*/  @P0 SHF.R.U32.HI R0, RZ, 0x2, R5 ;  /* 0x00000002ff000819 */ /* 0x000fca0000011605 */
[----:B------:R-:W-:-:S04]  /*1f70*/  @P0 IMAD R0, R0, -0x5, R3 ;  /* 0xfffffffb00000824 */ /* 0x000fc800078e0203 */
[----:B------:R-:W-:-:S04]  /*1f80*/  @P0 IMAD R0, R0, 0x8, R6 ;  /* 0x0000000800000824 */ /* 0x000fc800078e0206 */
[----:B------:R-:W-:-:S05]  /*1f90*/  @P0 VIADD R0, R0, 0x28 ;  /* 0x0000002800000836 */ /* 0x000fca0000000000 */
[----:B------:R-:W-:-:S04]  /*1fa0*/  @P0 PRMT R0, R19, 0x654, R0 ;  /* 0x0000065413000816 */ /* 0x000fc80000000000 */
[----:B------:R0:W-:Y:S01]  /*1fb0*/  @P0 SYNCS.ARRIVE.TRANS64.RED.A1T0 RZ, [R0+URZ], RZ ;  /* 0x000000ff00ff09a7 */ /* 0x0001e2000810043f */
[----:B------:R-:W-:-:S13]  /*1fc0*/  ISETP.GT.U32.AND P0, PT, R18, 0x1, PT ;  /* 0x000000011200780c */ /* 0x000fda0003f04070 */
[----:B0-----:R-:W-:Y:S05]  /*1fd0*/  @P0 BRA `(.L_x_30) ;  /* 0x0000000000040947 */ /* 0x001fea0003800000 */
[----:B------:R-:W-:Y:S01]  /*1fe0*/  BPT.TRAP 0x1 ;  /* 0x000000040000795c */ /* 0x000fe20000300000 */
.L_x_30:
[----:B------:R-:W-:Y:S01]  /*1ff0*/  IMAD.SHL.U32 R100, R100, 0x80, RZ ;  /* 0x0000008064647824 */ /* 0x000fe200078e00ff */
[----:B------:R-:W-:Y:S01]  /*2000*/  UIADD3 UR41, UR43, UR41, URZ ;  /* 0x000000292b297290 */ /* 0x000fe2000fffe03f */
[----:B------:R-:W-:Y:S01]  /*2010*/  SHF.R.S32.HI R11, RZ, 0x1f, R101 ;  /* 0x0000001fff0b7819 */ /* 0x000fe20000011465 */
[----:B------:R-:W-:Y:S01]  /*2020*/  UISETP.GE.U32.AND UP1, UPT, UR43, 0x5, UPT ;  /* 0x000000052b00788c */ /* 0x000fe2000bf26070 */
[----:B------:R-:W-:Y:S01]  /*2030*/  IMAD.SHL.U32 R6, R103, 0x80, RZ ;  /* 0x0000008067067824 */ /* 0x000fe200078e00ff */
[----:B------:R-:W-:Y:S01]  /*2040*/  ULDC UR7, c[0x0][0x288] ;  /* 0x0000a20000077ab9 */ /* 0x000fe20000000800 */
[C---:B------:R-:W-:Y:S01]  /*2050*/  LOP3.LUT R8, R100.reuse, 0x6, R95, 0xf8, !PT ;  /* 0x0000000664087812 */ /* 0x040fe200078ef85f */
[----:B------:R-:W-:Y:S01]  /*2060*/  UISETP.GT.U32.AND UP0, UPT, UR41, 0x4, UPT ;  /* 0x000000042900788c */ /* 0x000fe2000bf04070 */
[----:B------:R-:W-:Y:S01]  /*2070*/  ISETP.GE.AND P0, PT, R100, UR7, PT ;  /* 0x0000000764007c0c */ /* 0x000fe2000bf06270 */
[----:B------:R-:W-:Y:S01]  /*2080*/  ULDC.64 UR4, c[0x0][0x5d0] ;  /* 0x0001740000047ab9 */ /* 0x000fe20000000a00 */
[--C-:B------:R-:W-:Y:S01]  /*2090*/  SHF.R.S32.HI R9, RZ, 0x1f, R8.reuse ;  /* 0x0000001fff097819 */ /* 0x100fe20000011408 */
[----:B------:R-:W-:Y:S01]  /*20a0*/  ULDC UR10, c[0x0][0x284] ;  /* 0x0000a100000a7ab9 */ /* 0x000fe20000000800 */
[----:B------:R-:W-:Y:S01]  /*20b0*/  IMAD R0, R11, UR4, RZ ;  /* 0x000000040b007c24 */ /* 0x000fe2000f8e02ff */
[----:B------:R-:W-:Y:S01]  /*20c0*/  UISETP.LT.U32.AND UP0, UPT, UR43, 0x5, UP0 ;  /* 0x000000052b00788c */ /* 0x000fe20008701070 */
[----:B------:R-:W-:Y:S01]  /*20d0*/  ISETP.GE.OR P0, PT, R6, UR10, P0 ;  /* 0x0000000a06007c0c */ /* 0x000fe20008706670 */
[----:B------:R-:W-:Y:S01]  /*20e0*/  IMAD.WIDE.U32 R4, R101, UR4, R8 ;  /* 0x0000000465047c25 */ /* 0x000fe2000f8e0008 */
[----:B------:R-:W-:Y:S01]  /*20f0*/  ULDC.64 UR8, c[0x0][0x5c8] ;  /* 0x0001720000087ab9 */ /* 0x000fe20000000a00 */
[----:B------:R-:W-:-:S02]  /*2100*/  USEL UR6, URZ, 0x1, !UP0 ;  /* 0x000000013f067887 */ /* 0x000fc4000c000000 */
[----:B------:R-:W-:Y:S01]  /*2110*/  IMAD R3, R101, UR5, R0 ;  /* 0x0000000565037c24 */ /* 0x000fe2000f8e0200 */
[----:B------:R-:W-:Y:S01]  /*2120*/  @UP1 UIMAD.WIDE.U32 UR4, UR41, -0x33333333, URZ ;  /* 0xcccccccd290418a5 */ /* 0x000fe2000f8e003f */
[----:B------:R-:W-:Y:S01]  /*2130*/  IMAD.WIDE R104, R103, 0x80, R88 ;  /* 0x0000008067687825 */ /* 0x000fe200078e0258 */
[----:B------:R-:W-:Y:S02]  /*2140*/  ULOP3.LUT UR40, UR40, UR6, URZ, 0x3c, !UPT ;  /* 0x0000000628287292 */ /* 0x000fe4000f8e3c3f */
[----:B------:R-:W-:Y:S01]  /*2150*/  @UP1 USHF.R.U32.HI UR4, URZ, 0x2, UR5 ;  /* 0x000000023f041899 */ /* 0x000fe20008011605 */
[----:B------:R-:W-:Y:S02]  /*2160*/  IMAD.IADD R5, R5, 0x1, R3 ;  /* 0x0000000105057824 */ /* 0x000fe400078e0203 */
[----:B------:R-:W-:Y:S01]  /*2170*/  IMAD R3, R105, UR8, RZ ;  /* 0x0000000869037c24 */ /* 0x000fe2000f8e02ff */
[----:B------:R-:W-:Y:S01]  /*2180*/  @UP1 ULOP3.LUT UR40, UR40, 0x1, UR4, 0x78, !UPT ;  /* 0x0000000128281892 */ /* 0x000fe2000f8e7804 */
[----:B------:R-:W-:-:S04]  /*2190*/  IMAD.WIDE.U32 R106, R104, UR8, R4 ;  /* 0x00000008686a7c25 */ /* 0x000fc8000f8e0004 */
[----:B------:R-:W-:Y:S02]  /*21a0*/  IMAD R7, R104, UR9, R3 ;  /* 0x0000000968077c24 */ /* 0x000fe4000f8e0203 */
[----:B------:R-:W-:Y:S01]  /*21b0*/  IMAD.MOV.U32 R0, RZ, RZ, -0x1 ;  /* 0xffffffffff007424 */ /* 0x000fe200078e00ff */
[----:B------:R-:W-:Y:S06]  /*21c0*/  @P0 BRA `(.L_x_32) ;  /* 0x00000040001c0947 */ /* 0x000fec0003800000 */
[----:B-----5:R-:W-:Y:S01]  /*21d0*/  FSETP.NEU.AND P0, PT, R90, RZ, PT ;  /* 0x000000ff5a00720b */ /* 0x020fe20003f0d000 */
[----:B------:R-:W-:Y:S01]  /*21e0*/  IMAD.IADD R4, R94, 0x1, -R100 ;  /* 0x000000015e047824 */ /* 0x000fe200078e0a64 */
[----:B------:R-:W-:Y:S01]  /*21f0*/  BSSY B0, `(.L_x_32) ;  /* 0x0000404000007945 */ /* 0x000fe20003800000 */
[----:B------:R-:W-:Y:S02]  /*2200*/  IMAD.IADD R3, R99, 0x1, -R6 ;  /* 0x0000000163037824 */ /* 0x000fe400078e0a06 */
[----:B------:R-:W-:Y:S01]  /*2210*/  IMAD.IADD R103, R107, 0x1, R7 ;  /* 0x000000016b677824 */ /* 0x000fe200078e0207 */
[----:B------:R-:W-:-:S04]  /*2220*/  ISETP.GT.AND P2, PT, R4, RZ, PT ;  /* 0x000000ff0400720c */ /* 0x000fc80003f44270 */
[----:B------:R-:W-:-:S03]  /*2230*/  ISETP.GT.AND P1, PT, R3, RZ, P2 ;  /* 0x000000ff0300720c */ /* 0x000fc60001724270 */
[----:B------:R-:W-:Y:S10]  /*2240*/  @!P0 BRA `(.L_x_33) ;  /* 0x0000002c00288947 */ /* 0x000ff40003800000 */
[----:B------:R-:W0:Y:S01]  /*2250*/  LDC.64 R110, c[0x0][0x5b8] ;  /* 0x00016e00ff6e7b82 */ /* 0x000e220000000a00 */
[----:B------:R-:W-:-:S07]  /*2260*/  ULDC.64 UR4, c[0x0][0x5c0] ;  /* 0x0001700000047ab9 */ /* 0x000fce0000000a00 */
[----:B------:R-:W1:Y:S08]  /*2270*/  LDC.64 R112, c[0x0][0x5b0] ;  /* 0x00016c00ff707b82 */ /* 0x000e700000000a00 */
[----:B------:R-:W2:Y:S01]  /*2280*/  LDC.64 R114, c[0x0][0x5a8] ;  /* 0x00016a00ff727b82 */ /* 0x000ea20000000a00 */
[-C--:B0-----:R-:W-:Y:S02]  /*2290*/  IMAD R6, R11, R110.reuse, RZ ;  /* 0x0000006e0b067224 */ /* 0x081fe400078e02ff */
[----:B------:R-:W-:-:S04]  /*22a0*/  IMAD.WIDE.U32 R108, R101, R110, R8 ;  /* 0x0000006e656c7225 */ /* 0x000fc800078e0008 */
[----:B------:R-:W-:Y:S02]  /*22b0*/  IMAD R107, R101, R111, R6 ;  /* 0x0000006f656b7224 */ /* 0x000fe400078e0206 */
[-C--:B-1----:R-:W-:Y:S02]  /*22c0*/  IMAD R5, R105, R112.reuse, RZ ;  /* 0x0000007069057224 */ /* 0x082fe400078e02ff */
[----:B------:R-:W-:Y:S02]  /*22d0*/  IMAD.IADD R13, R109, 0x1, R107 ;  /* 0x000000016d0d7824 */ /* 0x000fe400078e026b */
[----:B------:R-:W-:Y:S02]  /*22e0*/  IMAD.MOV.U32 R12, RZ, RZ, R108 ;  /* 0x000000ffff0c7224 */ /* 0x000fe400078e006c */
[C---:B------:R-:W-:Y:S02]  /*22f0*/  IMAD R111, R104.reuse, R113, R5 ;  /* 0x00000071686f7224 */ /* 0x040fe400078e0205 */
[----:B------:R-:W-:-:S04]  /*2300*/  IMAD.WIDE.U32 R6, R104, R112, R12 ;  /* 0x0000007068067225 */ /* 0x000fc800078e000c */
[----:B------:R-:W-:Y:S01]  /*2310*/  IMAD.IADD R5, R7, 0x1, R111 ;  /* 0x0000000107057824 */ /* 0x000fe200078e026f */
[----:B--2---:R-:W-:-:S04]  /*2320*/  LEA R14, P0, R6, R114, 0x1 ;  /* 0x00000072060e7211 */ /* 0x004fc800078008ff */
[----:B------:R-:W-:-:S05]  /*2330*/  LEA.HI.X R15, R6, R115, R5, 0x1, P0 ;  /* 0x00000073060f7211 */ /* 0x000fca00000f0c05 */
[----:B------:R0:W2:Y:S01]  /*2340*/  @P1 LDG.E.LTC128B.U16 R5, desc[UR38][R14.64] ;  /* 0x000000260e051981 */ /* 0x0000a2000c1e1520 */
[----:B------:R-:W-:Y:S01]  /*2350*/  LEA R10, P0, R106, UR4, 0x1 ;  /* 0x000000046a0a7c11 */ /* 0x000fe2000f8008ff */
[----:B------:R-:W-:Y:S01]  /*2360*/  IMAD.WIDE.U32 R6, R104, R112, R8 ;  /* 0x0000007068067225 */ /* 0x000fe200078e0008 */
[----:B------:R-:W-:Y:S03]  /*2370*/  BSSY B1, `(.L_x_34) ;  /* 0x0000012000017945 */ /* 0x000fe60003800000 */
[----:B------:R-:W-:Y:S02]  /*2380*/  IMAD.IADD R7, R111, 0x1, R7 ;  /* 0x000000016f077824 */ /* 0x000fe400078e0207 */
[----:B------:R-:W-:Y:S01]  /*2390*/  IMAD.WIDE.U32 R20, R101, R110, R6 ;  /* 0x0000006e65147225 */ /* 0x000fe200078e0006 */
[----:B0-----:R-:W-:-:S03]  /*23a0*/  SHF.L.U64.HI R15, R112, 0x3, R113 ;  /* 0x00000003700f7819 */ /* 0x001fc60000010271 */
[----:B------:R-:W-:Y:S01]  /*23b0*/  IMAD.IADD R7, R107, 0x1, R21 ;  /* 0x000000016b077824 */ /* 0x000fe200078e0215 */
[----:B------:R-:W-:Y:S01]  /*23c0*/  LEA R6, P4, R20, R114, 0x1 ;  /* 0x0000007214067211 */ /* 0x000fe200078808ff */
[----:B------:R-:W-:-:S03]  /*23d0*/  IMAD.SHL.U32 R14, R112, 0x8, RZ ;  /* 0x00000008700e7824 */ /* 0x000fc600078e00ff */
[----:B------:R-:W-:Y:S01]  /*23e0*/  LEA.HI.X R7, R20, R115, R7, 0x1, P4 ;  /* 0x0000007314077211 */ /* 0x000fe200020f0c07 */
[----:B--2---:R-:W-:-:S05]  /*23f0*/  HADD2.F32 R11, -RZ, R5.H0_H0 ;  /* 0x20000005ff0b7230 */ /* 0x004fca0000004100 */
[----:B------:R-:W-:-:S04]  /*2400*/  FMUL R11, R11, R90 ;  /* 0x0000005a0b0b7220 */ /* 0x000fc80000400000 */
[----:B------:R-:W-:Y:S01]  /*2410*/  FFMA R24, R24, R23, R11 ;  /* 0x0000001718187223 */ /* 0x000fe2000000000b */
[----:B------:R-:W-:Y:S02]  /*2420*/  LEA.HI.X R11, R106, UR5, R103, 0x1, P0 ;  /* 0x000000056a0b7c11 */ /* 0x000fe400080f0c67 */
[----:B------:R-:W-:Y:S02]  /*2430*/  ISETP.GT.AND P0, PT, R4, 0x1, PT ;  /* 0x000000010400780c */ /* 0x000fe40003f04270 */
[----:B------:R-:W-:Y:S02]  /*2440*/  F2FP.F16.F32.PACK_AB R24, RZ, R24 ;  /* 0x00000018ff18723e */ /* 0x000fe400000000ff */
[----:B------:R-:W-:-:S03]  /*2450*/  ISETP.GT.AND P3, PT, R3, RZ, P0 ;  /* 0x000000ff0300720c */ /* 0x000fc60000764270 */
[----:B------:R0:W-:Y:S10]  /*2460*/  @P1 STG.E.U16 desc[UR38][R10.64], R24 ;  /* 0x000000180a001986 */ /* 0x0001f4000c101526 */
[----:B------:R-:W-:Y:S05]  /*2470*/  @!P3 BRA `(.L_x_35) ;  /* 0x000000000004b947 */ /* 0x000fea0003800000 */
[----:B------:R1:W5:Y:S02]  /*2480*/  LDG.E.LTC128B.U16 R5, desc[UR38][R6.64+0x2] ;  /* 0x0000022606057981 */ /* 0x000364000c1e1520 */
.L_x_35:
[----:B------:R-:W-:Y:S05]  /*2490*/  BSYNC B1 ;  /* 0x0000000000017941 */ /* 0x000fea0003800000 */
.L_x_34:
[----:B-----5:R-:W-:Y:S01]  /*24a0*/  HADD2.F32 R103, -RZ, R5.H0_H0 ;  /* 0x20000005ff677230 */ /* 0x020fe20000004100 */
[----:B------:R-:W-:Y:S01]  /*24b0*/  ISETP.GT.AND P2, PT, R3, 0x8, P2 ;  /* 0x000000080300780c */ /* 0x000fe20001744270 */
[----:B------:R-:W-:Y:S01]  /*24c0*/  IMAD.WIDE.U32 R20, R104, R112, R14 ;  /* 0x0000007068147225 */ /* 0x000fe200078e000e */
[----:B0-----:R-:W-:-:S03]  /*24d0*/  PRMT R24, R5, 0x7610, R24 ;  /* 0x0000761005187816 */ /* 0x001fc60000000018 */
[----:B------:R-:W-:Y:S01]  /*24e0*/  FMUL R12, R103, R90 ;  /* 0x0000005a670c7220 */ /* 0x000fe20000400000 */
[----:B------:R-:W-:Y:S01]  /*24f0*/  IMAD.IADD R111, R111, 0x1, R21 ;  /* 0x000000016f6f7824 */ /* 0x000fe200078e0215 */
[----:B------:R-:W-:Y:S02]  /*2500*/  IADD3 R108, P1, R108, R20, RZ ;  /* 0x000000146c6c7210 */ /* 0x000fe40007f3e0ff */
[----:B------:R-:W-:-:S03]  /*2510*/  FFMA R12, R25, R23, R12 ;  /* 0x00000017190c7223 */ /* 0x000fc6000000000c */
[----:B------:R-:W-:Y:S01]  /*2520*/  IMAD.X R13, R111, 0x1, R13, P1 ;  /* 0x000000016f0d7824 */ /* 0x000fe200008e060d */
[C---:B------:R-:W-:Y:S02]  /*2530*/  LEA R14, P1, R108.reuse, R114, 0x1 ;  /* 0x000000726c0e7211 */ /* 0x040fe400078208ff */
[----:B------:R-:W-:Y:S02]  /*2540*/  F2FP.F16.F32.PACK_AB R12, RZ, R12 ;  /* 0x0000000cff0c723e */ /* 0x000fe400000000ff */
[----:B------:R-:W-:Y:S02]  /*2550*/  LEA.HI.X R15, R108, R115, R13, 0x1, P1 ;  /* 0x000000736c0f7211 */ /* 0x000fe400008f0c0d */
[----:B------:R-:W-:-:S05]  /*2560*/  PRMT R21, R12, 0x7610, R21 ;  /* 0x000076100c157816 */ /* 0x000fca0000000015 */
[----:B------:R0:W-:Y:S04]  /*2570*/  @P3 STG.E.U16 desc[UR38][R10.64+0x2], R21 ;  /* 0x000002150a003986 */ /* 0x0001e8000c101526 */
[----:B------:R-:W2:Y:S01]  /*2580*/  @P2 LDG.E.LTC128B.U16 R24, desc[UR38][R14.64] ;  /* 0x000000260e182981 */ /* 0x000ea2000c1e1520 */
[----:B------:R-:W-:Y:S01]  /*2590*/  IADD3 R20, P1, R8, R20, RZ ;  /* 0x0000001408147210 */ /* 0x000fe20007f3e0ff */
[----:B------:R-:W-:Y:S01]  /*25a0*/  BSSY B1, `(.L_x_36) ;  /* 0x0000011000017945 */ /* 0x000fe20003800000 */
[----:B------:R-:W-:Y:S02]  /*25b0*/  SHF.L.U64.HI R13, R91, 0x1, R92 ;  /* 0x000000015b0d7819 */ /* 0x000fe4000001025c */
[----:B------:R-:W-:Y:S01]  /*25c0*/  ISETP.GT.AND P0, PT, R3, 0x8, P0 ;  /* 0x000000080300780c */ /* 0x000fe20000704270 */
[----:B0-----:R-:W-:Y:S01]  /*25d0*/  IMAD.X R21, R9, 0x1, R111, P1 ;  /* 0x0000000109157824 */ /* 0x001fe200008e066f */
[----:B------:R-:W-:Y:S01]  /*25e0*/  LEA R12, P1, R91, R10, 0x1 ;  /* 0x0000000a5b0c7211 */ /* 0x000fe200078208ff */
[----:B------:R-:W-:-:S04]  /*25f0*/  IMAD.WIDE.U32 R20, R101, R110, R20 ;  /* 0x0000006e65147225 */ /* 0x000fc800078e0014 */
[----:B------:R-:W-:Y:S01]  /*2600*/  IMAD.X R13, R13, 0x1, R11, P1 ;  /* 0x000000010d0d7824 */ /* 0x000fe200008e060b */
[----:B------:R-:W-:Y:S01]  /*2610*/  LEA R8, P3, R20, R114, 0x1 ;  /* 0x0000007214087211 */ /* 0x000fe200078608ff */
[----:B------:R-:W-:-:S05]  /*2620*/  IMAD.IADD R9, R107, 0x1, R21 ;  /* 0x000000016b097824 */ /* 0x000fca00078e0215 */
[----:B------:R-:W-:Y:S01]  /*2630*/  LEA.HI.X R9, R20, R115, R9, 0x1, P3 ;  /* 0x0000007314097211 */ /* 0x000fe200018f0c09 */
[----:B--2---:R-:W-:-:S05]  /*2640*/  HADD2.F32 R5, -RZ, R24.H0_H0 ;  /* 0x20000018ff057230 */ /* 0x004fca0000004100 */
[----:B------:R-:W-:-:S04]  /*2650*/  FMUL R5, R5, R90 ;  /* 0x0000005a05057220 */ /* 0x000fc80000400000 */
[----:B------:R-:W-:-:S05]  /*2660*/  FFMA R5, R26, R23, R5 ;  /* 0x000000171a057223 */ /* 0x000fca0000000005 */
[----:B------:R-:W-:-:S05]  /*2670*/  F2FP.F16.F32.PACK_AB R5, RZ, R5 ;  /* 0x00000005ff05723e */ /* 0x000fca00000000ff */
[----:B------:R0:W-:Y:S01]  /*2680*/  @P2 STG.E.U16 desc[UR38][R12.64], R5 ;  /* 0x000000050c002986 */ /* 0x0001e2000c101526 */
[----:B------:R-:W-:Y:S05]  /*2690*/  @!P0 BRA `(.L_x_37) ;  /* 0x0000000000048947 */ /* 0x000fea0003800000 */
[----:B------:R2:W5:Y:S02]  /*26a0*/  LDG.E.LTC128B.U16 R24, desc[UR38][R8.64+0x2] ;  /* 0x0000022608187981 */ /* 0x000564000c1e1520 */
.L_x_37:
[----:B------:R-:W-:Y:S05]  /*26b0*/  BSYNC B1 ;  /* 0x0000000000017941 */ /* 0x000fea0003800000 */
.L_x_36:
[----:B0----5:R-:W-:Y:S01]  /*26c0*/  HADD2.F32 R5, -RZ, R24.H0_H0 ;  /* 0x20000018ff057230 */ /* 0x021fe20000004100 */
[----:B------:R-:W-:Y:S01]  /*26d0*/  ISETP.GT.AND P1, PT, R4, 0x8, PT ;  /* 0x000000080400780c */ /* 0x000fe20003f24270 */
[----:B------:R-:W-:Y:S03]  /*26e0*/  BSSY B1, `(.L_x_38) ;  /* 0x0000008000017945 */ /* 0x000fe60003800000 */
[----:B------:R-:W-:Y:S01]  /*26f0*/  FMUL R14, R5, R90 ;  /* 0x0000005a050e7220 */ /* 0x000fe20000400000 */
[----:B------:R-:W-:-:S03]  /*2700*/  ISETP.GT.AND P2, PT, R3, RZ, P1 ;  /* 0x000000ff0300720c */ /* 0x000fc60000f44270 */
[----:B------:R-:W-:-:S05]  /*2710*/  FFMA R14, R27, R23, R14 ;  /* 0x000000171b0e7223 */ /* 0x000fca000000000e */
[----:B------:R-:W-:-:S05]  /*2720*/  F2FP.F16.F32.PACK_AB R14, RZ, R14 ;  /* 0x0000000eff0e723e */ /* 0x000fca00000000ff */
[----:B------:R0:W-:Y:S01]  /*2730*/  @P0 STG.E.U16 desc[UR38][R12.64+0x2], R14 ;  /* 0x0000020e0c000986 */ /* 0x0001e2000c101526 */
[----:B------:R-:W-:Y:S05]  /*2740*/  @!P2 BRA `(.L_x_39) ;  /* 0x000000000004a947 */ /* 0x000fea0003800000 */
[----:B------:R3:W5:Y:S02]  /*2750*/  LDG.E.LTC128B.U16 R24, desc[UR38][R6.64+0x10] ;  /* 0x0000102606187981 */ /* 0x000764000c1e1520 */
.L_x_39:
[----:B------:R-:W-:Y:S05]  /*2760*/  BSYNC B1 ;  /* 0x0000000000017941 */ /* 0x000fea0003800000 */
.L_x_38:
[----:B-----5:R-:W-:Y:S01]  /*2770*/  HADD2.F32 R5, -RZ, R24.H0_H0 ;  /* 0x20000018ff057230 */ /* 0x020fe20000004100 */
        /* <DEDUP_REMOVED lines=9> */
.L_x_41:
[----:B------:R-:W-:Y:S05]  /*2810*/  BSYNC B1 ;  /* 0x0000000000017941 */ /* 0x000fea0003800000 */
.L_x_40:
[----:B----45:R-:W-:Y:S01]  /*2820*/  HADD2.F32 R5, -RZ, R24.H0_H0 ;  /* 0x20000018ff057230 */ /* 0x030fe20000004100 */
[----:B------:R-:W-:Y:S01]  /*2830*/  ISETP.GT.AND P1, PT, R3, 0x8, P1 ;  /* 0x000000080300780c */ /* 0x000fe20000f24270 */
[----:B------:R-:W-:Y:S03]  /*2840*/  BSSY B1, `(.L_x_42) ;  /* 0x0000007000017945 */ /* 0x000fe60003800000 */
[----:B0-----:R-:W-:-:S04]  /*2850*/  FMUL R14, R5, R90 ;  /* 0x0000005a050e7220 */ /* 0x001fc80000400000 */
[----:B------:R-:W-:-:S05]  /*2860*/  FFMA R14, R29, R23, R14 ;  /* 0x000000171d0e7223 */ /* 0x000fca000000000e */
[----:B------:R-:W-:-:S05]  /*2870*/  F2FP.F16.F32.PACK_AB R14, RZ, R14 ;  /* 0x0000000eff0e723e */ /* 0x000fca00000000ff */
[----:B------:R0:W-:Y:S01]  /*2880*/  @P3 STG.E.U16 desc[UR38][R10.64+0x12], R14 ;  /* 0x0000120e0a003986 */ /* 0x0001e2000c101526 */
[----:B------:R-:W-:Y:S05]  /*2890*/  @!P1 BRA `(.L_x_43) ;  /* 0x0000000000049947 */ /* 0x000fea0003800000 */
[----:B------:R4:W5:Y:S02]  /*28a0*/  LDG.E.LTC128B.U16 R24, desc[UR38][R8.64+0x10] ;  /* 0x0000102608187981 */ /* 0x000964000c1e1520 */
.L_x_43:
[----:B------:R-:W-:Y:S05]  /*28b0*/  BSYNC B1 ;  /* 0x0000000000017941 */ /* 0x000fea0003800000 */
.L_x_42:
[----:B-----5:R-:W-:Y:S01]  /*28c0*/  HADD2.F32 R5, -RZ, R24.H0_H0 ;  /* 0x20000018ff057230 */ /* 0x020fe20000004100 */
[----:B------:R-:W-:Y:S01]  /*28d0*/  ISETP.GT.AND P0, PT, R3, 0x8, P0 ;  /* 0x000000080300780c */ /* 0x000fe20000704270 */
[----:B------:R-:W-:Y:S03]  /*28e0*/  BSSY B1, `(.L_x_44) ;  /* 0x0000007000017945 */ /* 0x000fe60003800000 */
[----:B------:R-:W-:-:S04]  /*28f0*/  FMUL R5, R5, R90 ;  /* 0x0000005a05057220 */ /* 0x000fc80000400000 */
[----:B------:R-:W-:-:S05]  /*2900*/  FFMA R5, R30, R23, R5 ;  /* 0x000000171e057223 */ /* 0x000fca0000000005 */
[----:B------:R-:W-:-:S05]  /*2910*/  F2FP.F16.F32.PACK_AB R5, RZ, R5 ;  /* 0x00000005ff05723e */ /* 0x000fca00000000ff */
[----:B------:R0:W-:Y:S01]  /*2920*/  @P1 STG.E.U16 desc[UR38][R12.64+0x10], R5 ;  /* 0x000010050c001986 */ /* 0x0001e2000c101526 */
[----:B------:R-:W-:Y:S05]  /*2930*/  @!P0 BRA `(.L_x_45) ;  /* 0x0000000000048947 */ /* 0x000fea0003800000 */
[----:B------:R0:W5:Y:S02]  /*2940*/  LDG.E.LTC128B.U16 R24, desc[UR38][R8.64+0x12] ;  /* 0x0000122608187981 */ /* 0x000164000c1e1520 */
.L_x_45:
[----:B------:R-:W-:Y:S05]  /*2950*/  BSYNC B1 ;  /* 0x0000000000017941 */ /* 0x000fea0003800000 */
.L_x_44:
        /* <DEDUP_REMOVED lines=10> */
.L_x_47:
[----:B------:R-:W-:Y:S05]  /*2a00*/  BSYNC B1 ;  /* 0x0000000000017941 */ /* 0x000fea0003800000 */
.L_x_46:
        /* <DEDUP_REMOVED lines=10> */
.L_x_49:
[----:B------:R-:W-:Y:S05]  /*2ab0*/  BSYNC B1 ;  /* 0x0000000000017941 */ /* 0x000fea0003800000 */
.L_x_48:
[----:B0----5:R-:W-:Y:S01]  /*2ac0*/  HADD2.F32 R5, -RZ, R24.H0_H0 ;  /* 0x20000018ff057230 */ /* 0x021fe20000004100 */
        /* <DEDUP_REMOVED lines=8> */
.L_x_51:
[----:B------:R-:W-:Y:S05]  /*2b50*/  BSYNC B1 ;  /* 0x0000000000017941 */ /* 0x000fea0003800000 */
.L_x_50:
        /* <DEDUP_REMOVED lines=9> */
.L_x_53:
[----:B------:R-:W-:Y:S05]  /*2bf0*/  BSYNC B1 ;  /* 0x0000000000017941 */ /* 0x000fea0003800000 */
.L_x_52:
        /* <DEDUP_REMOVED lines=10> */
.L_x_55:
[----:B------:R-:W-:Y:S05]  /*2ca0*/  BSYNC B1 ;  /* 0x0000000000017941 */ /* 0x000fea0003800000 */
.L_x_54:
        /* <DEDUP_REMOVED lines=10> */
.L_x_57:
[----:B------:R-:W-:Y:S05]  /*2d50*/  BSYNC B1 ;  /* 0x0000000000017941 */ /* 0x000fea0003800000 */
.L_x_56:
        /* <DEDUP_REMOVED lines=9> */
.L_x_59:
[----:B------:R-:W-:Y:S05]  /*2df0*/  BSYNC B1 ;  /* 0x0000000000017941 */ /* 0x000fea0003800000 */
.L_x_58:
        /* <DEDUP_REMOVED lines=9> */
.L_x_61:
[----:B------:R-:W-:Y:S05]  /*2e90*/  BSYNC B1 ;  /* 0x0000000000017941 */ /* 0x000fea0003800000 */
.L_x_60:
        /* <DEDUP_REMOVED lines=10> */
.L_x_63:
[----:B------:R-:W-:Y:S05]  /*2f40*/  BSYNC B1 ;  /* 0x0000000000017941 */ /* 0x000fea0003800000 */
.L_x_62:
        /* <DEDUP_REMOVED lines=10> */
.L_x_65:
[----:B------:R-:W-:Y:S05]  /*2ff0*/  BSYNC B1 ;  /* 0x0000000000017941 */ /* 0x000fea0003800000 */
.L_x_64:
        /* <DEDUP_REMOVED lines=9> */
.L_x_67:
[----:B------:R-:W-:Y:S05]  /*3090*/  BSYNC B1 ;  /* 0x0000000000017941 */ /* 0x000fea0003800000 */
.L_x_66:
        /* <DEDUP_REMOVED lines=9> */
.L_x_69:
[----:B------:R-:W-:Y:S05]  /*3130*/  BSYNC B1 ;  /* 0x0000000000017941 */ /* 0x000fea0003800000 */
.L_x_68:
        /* <DEDUP_REMOVED lines=10> */
.L_x_71:
[----:B------:R-:W-:Y:S05]  /*31e0*/  BSYNC B1 ;  /* 0x0000000000017941 */ /* 0x000fea0003800000 */
.L_x_70:
        /* <DEDUP_REMOVED lines=10> */
.L_x_73:
[----:B------:R-:W-:Y:S05]  /*3290*/  BSYNC B1 ;  /* 0x0000000000017941 */ /* 0x000fea0003800000 */
.L_x_72:
        /* <DEDUP_REMOVED lines=9> */
.L_x_75:
[----:B------:R-:W-:Y:S05]  /*3330*/  BSYNC B1 ;  /* 0x0000000000017941 */ /* 0x000fea0003800000 */
.L_x_74:
        /* <DEDUP_REMOVED lines=9> */
.L_x_77:
[----:B------:R-:W-:Y:S05]  /*33d0*/  BSYNC B1 ;  /* 0x0000000000017941 */ /* 0x000fea0003800000 */
.L_x_76:
        /* <DEDUP_REMOVED lines=10> */
.L_x_79:
[----:B------:R-:W-:Y:S05]  /*3480*/  BSYNC B1 ;  /* 0x0000000000017941 */ /* 0x000fea0003800000 */
.L_x_78:
        /* <DEDUP_REMOVED lines=10> */
.L_x_81:
[----:B------:R-:W-:Y:S05]  /*3530*/  BSYNC B1 ;  /* 0x0000000000017941 */ /* 0x000fea0003800000 */
.L_x_80:
        /* <DEDUP_REMOVED lines=9> */
.L_x_83:
[----:B------:R-:W-:Y:S05]  /*35d0*/  BSYNC B1 ;  /* 0x0000000000017941 */ /* 0x000fea0003800000 */
.L_x_82:
        /* <DEDUP_REMOVED lines=9> */
.L_x_85:
[----:B------:R-:W-:Y:S05]  /*3670*/  BSYNC B1 ;  /* 0x0000000000017941 */ /* 0x000fea0003800000 */
.L_x_84:
        /* <DEDUP_REMOVED lines=10> */
.L_x_87:
[----:B------:R-:W-:Y:S05]  /*3720*/  BSYNC B1 ;  /* 0x0000000000017941 */ /* 0x000fea0003800000 */
.L_x_86:
        /* <DEDUP_REMOVED lines=10> */
.L_x_89:
[----:B------:R-:W-:Y:S05]  /*37d0*/  BSYNC B1 ;  /* 0x0000000000017941 */ /* 0x000fea0003800000 */
.L_x_88:
        /* <DEDUP_REMOVED lines=9> */
.L_x_91:
[----:B------:R-:W-:Y:S05]  /*3870*/  BSYNC B1 ;  /* 0x0000000000017941 */ /* 0x000fea0003800000 */
.L_x_90:
        /* <DEDUP_REMOVED lines=9> */
.L_x_93:
[----:B------:R-:W-:Y:S05]  /*3910*/  BSYNC B1 ;  /* 0x0000000000017941 */ /* 0x000fea0003800000 */
.L_x_92:
        /* <DEDUP_REMOVED lines=10> */
.L_x_95:
[----:B------:R-:W-:Y:S05]  /*39c0*/  BSYNC B1 ;  /* 0x0000000000017941 */ /* 0x000fea0003800000 */
.L_x_94:
        /* <DEDUP_REMOVED lines=10> */
.L_x_97:
[----:B------:R-:W-:Y:S05]  /*3a70*/  BSYNC B1 ;  /* 0x0000000000017941 */ /* 0x000fea0003800000 */
.L_x_96:
        /* <DEDUP_REMOVED lines=9> */
.L_x_99:
[----:B------:R-:W-:Y:S05]  /*3b10*/  BSYNC B1 ;  /* 0x0000000000017941 */ /* 0x000fea0003800000 */
.L_x_98:
        /* <DEDUP_REMOVED lines=9> */
.L_x_101:
[----:B------:R-:W-:Y:S05]  /*3bb0*/  BSYNC B1 ;  /* 0x0000000000017941 */ /* 0x000fea0003800000 */
.L_x_100:
        /* <DEDUP_REMOVED lines=10> */
.L_x_103:
[----:B------:R-:W-:Y:S05]  /*3c60*/  BSYNC B1 ;  /* 0x0000000000017941 */ /* 0x000fea0003800000 */
.L_x_102:
        /* <DEDUP_REMOVED lines=10> */
.L_x_105:
[----:B------:R-:W-:Y:S05]  /*3d10*/  BSYNC B1 ;  /* 0x0000000000017941 */ /* 0x000fea0003800000 */
.L_x_104:
        /* <DEDUP_REMOVED lines=9> */
.L_x_107:
[----:B------:R-:W-:Y:S05]  /*3db0*/  BSYNC B1 ;  /* 0x0000000000017941 */ /* 0x000fea0003800000 */
.L_x_106:
        /* <DEDUP_REMOVED lines=9> */
.L_x_109:
[----:B------:R-:W-:Y:S05]  /*3e50*/  BSYNC B1 ;  /* 0x0000000000017941 */ /* 0x000fea0003800000 */
.L_x_108:
        /* <DEDUP_REMOVED lines=10> */
.L_x_111:
[----:B------:R-:W-:Y:S05]  /*3f00*/  BSYNC B1 ;  /* 0x0000000000017941 */ /* 0x000fea0003800000 */
.L_x_110:
        /* <DEDUP_REMOVED lines=10> */
.L_x_113:
[----:B------:R-:W-:Y:S05]  /*3fb0*/  BSYNC B1 ;  /* 0x0000000000017941 */ /* 0x000fea0003800000 */
.L_x_112:
        /* <DEDUP_REMOVED lines=9> */
.L_x_115:
[----:B------:R-:W-:Y:S05]  /*4050*/  BSYNC B1 ;  /* 0x0000000000017941 */ /* 0x000fea0003800000 */
.L_x_114:
        /* <DEDUP_REMOVED lines=9> */
.L_x_117:
[----:B------:R-:W-:Y:S05]  /*40f0*/  BSYNC B1 ;  /* 0x0000000000017941 */ /* 0x000fea0003800000 */
.L_x_116:
        /* <DEDUP_REMOVED lines=10> */
.L_x_119:
[----:B------:R-:W-:Y:S05]  /*41a0*/  BSYNC B1 ;  /* 0x0000000000017941 */ /* 0x000fea0003800000 */
.L_x_118:
        /* <DEDUP_REMOVED lines=10> */
.L_x_121:
[----:B------:R-:W-:Y:S05]  /*4250*/  BSYNC B1 ;  /* 0x0000000000017941 */ /* 0x000fea0003800000 */
.L_x_120:
        /* <DEDUP_REMOVED lines=9> */
.L_x_123:
[----:B------:R-:W-:Y:S05]  /*42f0*/  BSYNC B1 ;  /* 0x0000000000017941 */ /* 0x000fea0003800000 */
.L_x_122:
        /* <DEDUP_REMOVED lines=9> */
.L_x_125:
[----:B------:R-:W-:Y:S05]  /*4390*/  BSYNC B1 ;  /* 0x0000000000017941 */ /* 0x000fea0003800000 */
.L_x_124:
        /* <DEDUP_REMOVED lines=10> */
.L_x_127:
[----:B------:R-:W-:Y:S05]  /*4440*/  BSYNC B1 ;  /* 0x0000000000017941 */ /* 0x000fea0003800000 */
.L_x_126:
        /* <DEDUP_REMOVED lines=10> */
.L_x_129:
[----:B------:R-:W-:Y:S05]  /*44f0*/  BSYNC B1 ;  /* 0x0000000000017941 */ /* 0x000fea0003800000 */
.L_x_128:
        /* <DEDUP_REMOVED lines=9> */
.L_x_131:
[----:B------:R-:W-:Y:S05]  /*4590*/  BSYNC B1 ;  /* 0x0000000000017941 */ /* 0x000fea0003800000 */
.L_x_130:
        /* <DEDUP_REMOVED lines=9> */
.L_x_133:
[----:B------:R-:W-:Y:S05]  /*4630*/  BSYNC B1 ;  /* 0x0000000000017941 */ /* 0x000fea0003800000 */
.L_x_132:
        /* <DEDUP_REMOVED lines=10> */
.L_x_135:
[----:B------:R-:W-:Y:S05]  /*46e0*/  BSYNC B1 ;  /* 0x0000000000017941 */ /* 0x000fea0003800000 */
.L_x_134:
        /* <DEDUP_REMOVED lines=10> */
.L_x_137:
[----:B------:R-:W-:Y:S05]  /*4790*/  BSYNC B1 ;  /* 0x0000000000017941 */ /* 0x000fea0003800000 */
.L_x_136:
        /* <DEDUP_REMOVED lines=9> */
.L_x_139:
[----:B------:R-:W-:Y:S05]  /*4830*/  BSYNC B1 ;  /* 0x0000000000017941 */ /* 0x000fea0003800000 */
.L_x_138:
        /* <DEDUP_REMOVED lines=9> */
.L_x_141:
[----:B------:R-:W-:Y:S05]  /*48d0*/  BSYNC B1 ;  /* 0x0000000000017941 */ /* 0x000fea0003800000 */
.L_x_140:
        /* <DEDUP_REMOVED lines=10> */
.L_x_143:
[----:B------:R-:W-:Y:S05]  /*4980*/  BSYNC B1 ;  /* 0x0000000000017941 */ /* 0x000fea0003800000 */
.L_x_142:
        /* <DEDUP_REMOVED lines=10> */
.L_x_145:
[----:B------:R-:W-:Y:S05]  /*4a30*/  BSYNC B1 ;  /* 0x0000000000017941 */ /* 0x000fea0003800000 */
.L_x_144:
        /* <DEDUP_REMOVED lines=9> */
.L_x_147:
[----:B------:R-:W-:Y:S05]  /*4ad0*/  BSYNC B1 ;  /* 0x0000000000017941 */ /* 0x000fea0003800000 */
.L_x_146:
        /* <DEDUP_REMOVED lines=9> */
.L_x_149:
[----:B------:R-:W-:Y:S05]  /*4b70*/  BSYNC B1 ;  /* 0x0000000000017941 */ /* 0x000fea0003800000 */
.L_x_148:
        /* <DEDUP_REMOVED lines=10> */
.L_x_151:
[----:B------:R-:W-:Y:S05]  /*4c20*/  BSYNC B1 ;  /* 0x0000000000017941 */ /* 0x000fea0003800000 */
.L_x_150:
[----:B-----5:R-:W-:Y:S01]  /*4c30*/  HADD2.F32 R5, -RZ, R24.H0_H0 ;  /* 0x20000018ff057230 */ /* 0x020fe20000004100 */
[----:B------:R-:W-:Y:S01]  /*4c40*/  ISETP.GT.AND P0, PT, R4, 0x79, PT ;  /* 0x000000790400780c */ /* 0x000fe20003f04270 */
[----:B------:R-:W-:Y:S01]  /*4c50*/  @P2 IMAD.MOV.U32 R4, RZ, RZ, R10 ;  /* 0x000000ffff042224 */ /* 0x000fe200078e000a */
[----:B------:R-:W-:Y:S02]  /*4c60*/  BSSY B1, `(.L_x_152) ;  /* 0x000000a000017945 */ /* 0x000fe40003800000 */
[----:B------:R-:W-:Y:S01]  /*4c70*/  FMUL R5, R5, R90 ;  /* 0x0000005a05057220 */ /* 0x000fe20000400000 */
[----:B------:R-:W-:-:S03]  /*4c80*/  ISETP.GT.AND P3, PT, R3, RZ, P0 ;  /* 0x000000ff0300720c */ /* 0x000fc60000764270 */
[----:B------:R-:W-:-:S05]  /*4c90*/  FFMA R5, R84, R23, R5 ;  /* 0x0000001754057223 */ /* 0x000fca0000000005 */
[----:B------:R-:W-:-:S04]  /*4ca0*/  F2FP.F16.F32.PACK_AB R5, RZ, R5 ;  /* 0x00000005ff05723e */ /* 0x000fc800000000ff */
[----:B0-----:R-:W-:Y:S01]  /*4cb0*/  PRMT R14, R5, 0x7610, R14 ;  /* 0x00007610050e7816 */ /* 0x001fe2000000000e */
[----:B------:R-:W-:-:S05]  /*4cc0*/  @P2 IMAD.MOV.U32 R5, RZ, RZ, R11 ;  /* 0x000000ffff052224 */ /* 0x000fca00078e000b */
[----:B------:R0:W-:Y:S01]  /*4cd0*/  @P2 STG.E.U16 desc[UR38][R4.64+0xf0], R14 ;  /* 0x0000f00e04002986 */ /* 0x0001e2000c101526 */
[----:B------:R-:W-:Y:S05]  /*4ce0*/  @!P3 BRA `(.L_x_153) ;  /* 0x000000000004b947 */ /* 0x000fea0003800000 */
[----:B------:R0:W5:Y:S02]  /*4cf0*/  LDG.E.LTC128B.U16 R24, desc[UR38][R6.64+0xf2] ;  /* 0x0000f22606187981 */ /* 0x000164000c1e1520 */
.L_x_153:
[----:B------:R-:W-:Y:S05]  /*4d00*/  BSYNC B1 ;  /* 0x0000000000017941 */ /* 0x000fea0003800000 */
.L_x_152:
        /* <DEDUP_REMOVED lines=9> */
.L_x_155:
[----:B------:R-:W-:Y:S05]  /*4da0*/  BSYNC B1 ;  /* 0x0000000000017941 */ /* 0x000fea0003800000 */
.L_x_154:
[----:B-----5:R-:W-:Y:S01]  /*4db0*/  HADD2.F32 R5, -RZ, R24.H0_H0 ;  /* 0x20000018ff057230 */ /* 0x020fe20000004100 */
[----:B------:R-:W-:Y:S01]  /*4dc0*/  ISETP.GT.AND P0, PT, R3, 0x8, P0 ;  /* 0x000000080300780c */ /* 0x000fe20000704270 */
[----:B0-----:R-:W-:Y:S01]  /*4dd0*/  @P1 IMAD.MOV.U32 R4, RZ, RZ, R12 ;  /* 0x000000ffff041224 */ /* 0x001fe200078e000c */
[----:B------:R-:W-:Y:S02]  /*4de0*/  BSSY B1, `(.L_x_156) ;  /* 0x0000009000017945 */ /* 0x000fe40003800000 */
[----:B------:R-:W-:-:S04]  /*4df0*/  FMUL R5, R5, R90 ;  /* 0x0000005a05057220 */ /* 0x000fc80000400000 */
[----:B------:R-:W-:-:S05]  /*4e00*/  FFMA R5, R86, R23, R5 ;  /* 0x0000001756057223 */ /* 0x000fca0000000005 */
[----:B------:R-:W-:-:S04]  /*4e10*/  F2FP.F16.F32.PACK_AB R5, RZ, R5 ;  /* 0x00000005ff05723e */ /* 0x000fc800000000ff */
[----:B-1-3--:R-:W-:Y:S01]  /*4e20*/  PRMT R6, R5, 0x7610, R6 ;  /* 0x0000761005067816 */ /* 0x00afe20000000006 */
[----:B------:R-:W-:-:S05]  /*4e30*/  @P1 IMAD.MOV.U32 R5, RZ, RZ, R13 ;  /* 0x000000ffff051224 */ /* 0x000fca00078e000d */
[----:B------:R0:W-:Y:S01]  /*4e40*/  @P1 STG.E.U16 desc[UR38][R4.64+0xf0], R6 ;  /* 0x0000f00604001986 */ /* 0x0001e2000c101526 */
[----:B------:R-:W-:Y:S05]  /*4e50*/  @!P0 BRA `(.L_x_157) ;  /* 0x0000000000048947 */ /* 0x000fea0003800000 */
[----:B------:R1:W5:Y:S02]  /*4e60*/  LDG.E.LTC128B.U16 R24, desc[UR38][R8.64+0xf2] ;  /* 0x0000f22608187981 */ /* 0x000364000c1e1520 */
.L_x_157:
[----:B------:R-:W-:Y:S05]  /*4e70*/  BSYNC B1 ;  /* 0x0000000000017941 */ /* 0x000fea0003800000 */
.L_x_156:
[----:B------:R-:W-:Y:S05]  /*4e80*/  @!P0 BRA `(.L_x_158) ;  /* 0x0000001000e88947 */ /* 0x000fea0003800000 */
[----:B-----5:R-:W-:-:S05]  /*4e90*/  HADD2.F32 R3, -RZ, R24.H0_H0 ;  /* 0x20000018ff037230 */ /* 0x020fca0000004100 */
[----:B0-----:R-:W-:-:S04]  /*4ea0*/  FMUL R4, R3, R90 ;  /* 0x0000005a03047220 */ /* 0x001fc80000400000 */
[----:B------:R-:W-:-:S05]  /*4eb0*/  FFMA R4, R87, R23, R4 ;  /* 0x0000001757047223 */ /* 0x000fca0000000004 */
[----:B------:R-:W-:-:S05]  /*4ec0*/  F2FP.F16.F32.PACK_AB R4, RZ, R4 ;  /* 0x00000004ff04723e */ /* 0x000fca00000000ff */
[----:B------:R3:W-:Y:S01]  /*4ed0*/  STG.E.U16 desc[UR38][R12.64+0xf2], R4 ;  /* 0x0000f2040c007986 */ /* 0x0007e2000c101526 */
[----:B------:R-:W-:Y:S05]  /*4ee0*/  BRA `(.L_x_158) ;  /* 0x0000001000d07947 */ /* 0x000fea0003800000 */
.L_x_33:
[----:B------:R-:W-:Y:S01]  /*4ef0*/  ISETP.GT.AND P3, PT, R4, 0x1, PT ;  /* 0x000000010400780c */ /* 0x000fe20003f64270 */
[----:B------:R-:W-:Y:S01]  /*4f00*/  ULDC.64 UR4, c[0x0][0x5c0] ;  /* 0x0001700000047ab9 */ /* 0x000fe20000000a00 */
[-C--:B------:R-:W-:Y:S01]  /*4f10*/  FMUL R24, R24, R23.reuse ;  /* 0x0000001718187220 */ /* 0x080fe20000400000 */
[----:B------:R-:W-:Y:S01]  /*4f20*/  LEA R6, P4, R106, UR4, 0x1 ;  /* 0x000000046a067c11 */ /* 0x000fe2000f8808ff */
[-C--:B------:R-:W-:Y:S01]  /*4f30*/  FMUL R25, R25, R23.reuse ;  /* 0x0000001719197220 */ /* 0x080fe20000400000 */
[----:B------:R-:W-:Y:S01]  /*4f40*/  ISETP.GT.AND P0, PT, R3, RZ, P3 ;  /* 0x000000ff0300720c */ /* 0x000fe20001f04270 */
[-C--:B------:R-:W-:Y:S01]  /*4f50*/  FMUL R26, R26, R23.reuse ;  /* 0x000000171a1a7220 */ /* 0x080fe20000400000 */
[----:B------:R-:W-:Y:S01]  /*4f60*/  F2FP.F16.F32.PACK_AB R24, RZ, R24 ;  /* 0x00000018ff18723e */ /* 0x000fe200000000ff */
[-C--:B------:R-:W-:Y:S01]  /*4f70*/  FMUL R27, R27, R23.reuse ;  /* 0x000000171b1b7220 */ /* 0x080fe20000400000 */
[----:B------:R-:W-:Y:S01]  /*4f80*/  LEA.HI.X R7, R106, UR5, R103, 0x1, P4 ;  /* 0x000000056a077c11 */ /* 0x000fe2000a0f0c67 */
[----:B------:R-:W-:Y:S01]  /*4f90*/  FMUL R28, R28, R23 ;  /* 0x000000171c1c7220 */ /* 0x000fe20000400000 */
[----:B------:R-:W-:Y:S01]  /*4fa0*/  F2FP.F16.F32.PACK_AB R25, RZ, R25 ;  /* 0x00000019ff19723e */ /* 0x000fe200000000ff */
[-C--:B------:R-:W-:Y:S01]  /*4fb0*/  FMUL R29, R29, R23.reuse ;  /* 0x000000171d1d7220 */ /* 0x080fe20000400000 */
[----:B------:R-:W-:Y:S01]  /*4fc0*/  ISETP.GT.AND P2, PT, R3, 0x8, P2 ;  /* 0x000000080300780c */ /* 0x000fe20001744270 */
[----:B------:R-:W-:Y:S01]  /*4fd0*/  @P1 STG.E.U16 desc[UR38][R6.64], R24 ;  /* 0x0000001806001986 */ /* 0x000fe2000c101526 */
[----:B------:R-:W-:Y:S01]  /*4fe0*/  ISETP.GT.AND P1, PT, R4, 0x8, PT ;  /* 0x000000080400780c */ /* 0x000fe20003f24270 */
[-C--:B------:R-:W-:Y:S01]  /*4ff0*/  FMUL R30, R30, R23.reuse ;  /* 0x000000171e1e7220 */ /* 0x080fe20000400000 */
[C---:B------:R-:W-:Y:S01]  /*5000*/  SHF.L.U64.HI R5, R91.reuse, 0x1, R92 ;  /* 0x000000015b057819 */ /* 0x040fe2000001025c */
[----:B------:R-:W-:Y:S01]  /*5010*/  @P0 STG.E.U16 desc[UR38][R6.64+0x2], R25 ;  /* 0x0000021906000986 */ /* 0x000fe2000c101526 */
[----:B------:R-:W-:Y:S01]  /*5020*/  LEA R8, P5, R91, R6, 0x1 ;  /* 0x000000065b087211 */ /* 0x000fe200078a08ff */
[-C--:B------:R-:W-:Y:S01]  /*5030*/  FMUL R31, R31, R23.reuse ;  /* 0x000000171f1f7220 */ /* 0x080fe20000400000 */
[----:B------:R-:W-:Y:S01]  /*5040*/  ISETP.GT.AND P3, PT, R3, 0x8, P3 ;  /* 0x000000080300780c */ /* 0x000fe20001f64270 */
[-C--:B------:R-:W-:Y:S01]  /*5050*/  FMUL R32, R32, R23.reuse ;  /* 0x0000001720207220 */ /* 0x080fe20000400000 */
[----:B------:R-:W-:Y:S01]  /*5060*/  ISETP.GT.AND P0, PT, R4, 0x9, PT ;  /* 0x000000090400780c */ /* 0x000fe20003f04270 */
[----:B------:R-:W-:Y:S01]  /*5070*/  IMAD.X R9, R5, 0x1, R7, P5 ;  /* 0x0000000105097824 */ /* 0x000fe200028e0607 */
[----:B------:R-:W-:Y:S01]  /*5080*/  ISETP.GT.AND P4, PT, R3, RZ, P1 ;  /* 0x000000ff0300720c */ /* 0x000fe20000f84270 */
[-C--:B------:R-:W-:Y:S01]  /*5090*/  FMUL R33, R33, R23.reuse ;  /* 0x0000001721217220 */ /* 0x080fe20000400000 */
[----:B------:R-:W-:Y:S01]  /*50a0*/  F2FP.F16.F32.PACK_AB R26, RZ, R26 ;  /* 0x0000001aff1a723e */ /* 0x000fe200000000ff */
[-C--:B------:R-:W-:Y:S01]  /*50b0*/  FMUL R34, R34, R23.reuse ;  /* 0x0000001722227220 */ /* 0x080fe20000400000 */
[----:B------:R-:W-:Y:S01]  /*50c0*/  ISETP.GT.AND P5, PT, R3, RZ, P0 ;  /* 0x000000ff0300720c */ /* 0x000fe200007a4270 */
[----:B------:R-:W-:Y:S01]  /*50d0*/  FMUL R35, R35, R23 ;  /* 0x0000001723237220 */ /* 0x000fe20000400000 */
[----:B------:R-:W-:Y:S01]  /*50e0*/  F2FP.F16.F32.PACK_AB R27, RZ, R27 ;  /* 0x0000001bff1b723e */ /* 0x000fe200000000ff */
[----:B------:R-:W-:Y:S01]  /*50f0*/  @P2 STG.E.U16 desc[UR38][R8.64], R26 ;  /* 0x0000001a08002986 */ /* 0x000fe2000c101526 */
[----:B------:R-:W-:Y:S01]  /*5100*/  F2FP.F16.F32.PACK_AB R28, RZ, R28 ;  /* 0x0000001cff1c723e */ /* 0x000fe200000000ff */
[-C--:B------:R-:W-:Y:S01]  /*5110*/  FMUL R36, R36, R23.reuse ;  /* 0x0000001724247220 */ /* 0x080fe20000400000 */
[----:B------:R-:W-:Y:S01]  /*5120*/  ISETP.GT.AND P2, PT, R3, 0x8, P1 ;  /* 0x000000080300780c */ /* 0x000fe20000f44270 */
[----:B------:R-:W-:Y:S01]  /*5130*/  @P3 STG.E.U16 desc[UR38][R8.64+0x2], R27 ;  /* 0x0000021b08003986 */ /* 0x000fe2000c101526 */
[----:B------:R-:W-:Y:S01]  /*5140*/  ISETP.GT.AND P1, PT, R4, 0x10, PT ;  /* 0x000000100400780c */ /* 0x000fe20003f24270 */
[----:B------:R-:W-:Y:S01]  /*5150*/  FMUL R37, R37, R23 ;  /* 0x0000001725257220 */ /* 0x000fe20000400000 */
[----:B------:R-:W-:Y:S01]  /*5160*/  F2FP.F16.F32.PACK_AB R29, RZ, R29 ;  /* 0x0000001dff1d723e */ /* 0x000fe200000000ff */
[----:B------:R-:W-:Y:S01]  /*5170*/  @P4 STG.E.U16 desc[UR38][R6.64+0x10], R28 ;  /* 0x0000101c06004986 */ /* 0x000fe2000c101526 */
[C---:B------:R-:W-:Y:S01]  /*5180*/  ISETP.GT.AND P3, PT, R3.reuse, 0x8, P0 ;  /* 0x000000080300780c */ /* 0x040fe20000764270 */
[-C--:B------:R-:W-:Y:S01]  /*5190*/  FMUL R38, R38, R23.reuse ;  /* 0x0000001726267220 */ /* 0x080fe20000400000 */
[----:B------:R-:W-:Y:S01]  /*51a0*/  ISETP.GT.AND P0, PT, R4, 0x11, PT ;  /* 0x000000110400780c */ /* 0x000fe20003f04270 */
[----:B------:R-:W-:Y:S01]  /*51b0*/  @P5 STG.E.U16 desc[UR38][R6.64+0x12], R29 ;  /* 0x0000121d06005986 */ /* 0x000fe2000c101526 */
        /* <DEDUP_REMOVED lines=161> */
[----:B------:R-:W-:Y:S01]  /*5bd0*/  FMUL R87, R87, R23 ;  /* 0x0000001757577220 */ /* 0x000fe20000400000 */
[----:B------:R-:W-:-:S02]  /*5be0*/  F2FP.F16.F32.PACK_AB R62, RZ, R62 ;  /* 0x0000003eff3e723e */ /* 0x000fc400000000ff */
[C---:B------:R-:W-:Y:S02]  /*5bf0*/  ISETP.GT.AND P5, PT, R3.reuse, RZ, P0 ;  /* 0x000000ff0300720c */ /* 0x040fe400007a4270 */
[----:B------:R-:W-:Y:S01]  /*5c00*/  F2FP.F16.F32.PACK_AB R63, RZ, R63 ;  /* 0x0000003fff3f723e */ /* 0x000fe200000000ff */
[----:B------:R-:W-:Y:S01]  /*5c10*/  @P2 STG.E.U16 desc[UR38][R8.64+0x90], R62 ;  /* 0x0000903e08002986 */ /* 0x000fe2000c101526 */
[----:B------:R-:W-:Y:S02]  /*5c20*/  F2FP.F16.F32.PACK_AB R64, RZ, R64 ;  /* 0x00000040ff40723e */ /* 0x000fe400000000ff */
[C---:B------:R-:W-:Y:S01]  /*5c30*/  ISETP.GT.AND P2, PT, R3.reuse, 0x8, P1 ;  /* 0x000000080300780c */ /* 0x040fe20000f44270 */
[----:B------:R-:W-:Y:S01]  /*5c40*/  @P3 STG.E.U16 desc[UR38][R8.64+0x92], R63 ;  /* 0x0000923f08003986 */ /* 0x000fe2000c101526 */
[----:B------:R-:W-:Y:S02]  /*5c50*/  ISETP.GT.AND P1, PT, R4, 0x58, PT ;  /* 0x000000580400780c */ /* 0x000fe40003f24270 */
[----:B------:R-:W-:Y:S01]  /*5c60*/  F2FP.F16.F32.PACK_AB R65, RZ, R65 ;  /* 0x00000041ff41723e */ /* 0x000fe200000000ff */
[----:B------:R-:W-:Y:S01]  /*5c70*/  @P4 STG.E.U16 desc[UR38][R6.64+0xa0], R64 ;  /* 0x0000a04006004986 */ /* 0x000fe2000c101526 */
[----:B------:R-:W-:-:S02]  /*5c80*/  ISETP.GT.AND P3, PT, R3, 0x8, P0 ;  /* 0x000000080300780c */ /* 0x000fc40000764270 */
[----:B------:R-:W-:Y:S01]  /*5c90*/  ISETP.GT.AND P0, PT, R4, 0x59, PT ;  /* 0x000000590400780c */ /* 0x000fe20003f04270 */
[----:B------:R-:W-:Y:S01]  /*5ca0*/  @P5 STG.E.U16 desc[UR38][R6.64+0xa2], R65 ;  /* 0x0000a24106005986 */ /* 0x000fe2000c101526 */
[C---:B------:R-:W-:Y:S02]  /*5cb0*/  ISETP.GT.AND P4, PT, R3.reuse, RZ, P1 ;  /* 0x000000ff0300720c */ /* 0x040fe40000f84270 */
[----:B------:R-:W-:Y:S02]  /*5cc0*/  F2FP.F16.F32.PACK_AB R66, RZ, R66 ;  /* 0x00000042ff42723e */ /* 0x000fe400000000ff */
[----:B------:R-:W-:Y:S02]  /*5cd0*/  ISETP.GT.AND P5, PT, R3, RZ, P0 ;  /* 0x000000ff0300720c */ /* 0x000fe400007a4270 */
[----:B------:R-:W-:Y:S01]  /*5ce0*/  F2FP.F16.F32.PACK_AB R67, RZ, R67 ;  /* 0x00000043ff43723e */ /* 0x000fe200000000ff */
[----:B------:R-:W-:Y:S01]  /*5cf0*/  @P2 STG.E.U16 desc[UR38][R8.64+0xa0], R66 ;  /* 0x0000a04208002986 */ /* 0x000fe2000c101526 */
[----:B------:R-:W-:-:S02]  /*5d00*/  F2FP.F16.F32.PACK_AB R68, RZ, R68 ;  /* 0x00000044ff44723e */ /* 0x000fc400000000ff */
[C---:B------:R-:W-:Y:S01]  /*5d10*/  ISETP.GT.AND P2, PT, R3.reuse, 0x8, P1 ;  /* 0x000000080300780c */ /* 0x040fe20000f44270 */
[----:B------:R-:W-:Y:S01]  /*5d20*/  @P3 STG.E.U16 desc[UR38][R8.64+0xa2], R67 ;  /* 0x0000a24308003986 */ /* 0x000fe2000c101526 */
[C---:B------:R-:W-:Y:S02]  /*5d30*/  ISETP.GT.AND P1, PT, R4.reuse, 0x60, PT ;  /* 0x000000600400780c */ /* 0x040fe40003f24270 */
[----:B------:R-:W-:Y:S01]  /*5d40*/  F2FP.F16.F32.PACK_AB R69, RZ, R69 ;  /* 0x00000045ff45723e */ /* 0x000fe200000000ff */
[----:B------:R-:W-:Y:S01]  /*5d50*/  @P4 STG.E.U16 desc[UR38][R6.64+0xb0], R68 ;  /* 0x0000b04406004986 */ /* 0x000fe2000c101526 */
[C---:B------:R-:W-:Y:S02]  /*5d60*/  ISETP.GT.AND P3, PT, R3.reuse, 0x8, P0 ;  /* 0x000000080300780c */ /* 0x040fe40000764270 */
[----:B------:R-:W-:Y:S01]  /*5d70*/  ISETP.GT.AND P0, PT, R4, 0x61, PT ;  /* 0x000000610400780c */ /* 0x000fe20003f04270 */
[----:B------:R-:W-:Y:S01]  /*5d80*/  @P5 STG.E.U16 desc[UR38][R6.64+0xb2], R69 ;  /* 0x0000b24506005986 */ /* 0x000fe2000c101526 */
[----:B------:R-:W-:-:S02]  /*5d90*/  ISETP.GT.AND P4, PT, R3, RZ, P1 ;  /* 0x000000ff0300720c */ /* 0x000fc40000f84270 */
[C---:B------:R-:W-:Y:S02]  /*5da0*/  ISETP.GT.AND P5, PT, R3.reuse, RZ, P0 ;  /* 0x000000ff0300720c */ /* 0x040fe400007a4270 */
[----:B------:R-:W-:Y:S02]  /*5db0*/  F2FP.F16.F32.PACK_AB R70, RZ, R70 ;  /* 0x00000046ff46723e */ /* 0x000fe400000000ff */
[----:B------:R-:W-:Y:S02]  /*5dc0*/  F2FP.F16.F32.PACK_AB R71, RZ, R71 ;  /* 0x00000047ff47723e */ /* 0x000fe400000000ff */
[----:B------:R-:W-:Y:S01]  /*5dd0*/  F2FP.F16.F32.PACK_AB R72, RZ, R72 ;  /* 0x00000048ff48723e */ /* 0x000fe200000000ff */
[----:B------:R-:W-:Y:S01]  /*5de0*/  @P2 STG.E.U16 desc[UR38][R8.64+0xb0], R70 ;  /* 0x0000b04608002986 */ /* 0x000fe2000c101526 */
[----:B------:R-:W-:Y:S02]  /*5df0*/  F2FP.F16.F32.PACK_AB R73, RZ, R73 ;  /* 0x00000049ff49723e */ /* 0x000fe400000000ff */
[C---:B------:R-:W-:Y:S01]  /*5e00*/  ISETP.GT.AND P1, PT, R3.reuse, 0x8, P1 ;  /* 0x000000080300780c */ /* 0x040fe20000f24270 */
[----:B------:R-:W-:Y:S01]  /*5e10*/  @P3 STG.E.U16 desc[UR38][R8.64+0xb2], R71 ;  /* 0x0000b24708003986 */ /* 0x000fe2000c101526 */
[----:B------:R-:W-:-:S02]  /*5e20*/  ISETP.GT.AND P2, PT, R3, 0x8, P0 ;  /* 0x000000080300780c */ /* 0x000fc40000744270 */
[C---:B------:R-:W-:Y:S01]  /*5e30*/  ISETP.GT.AND P0, PT, R4.reuse, 0x69, PT ;  /* 0x000000690400780c */ /* 0x040fe20003f04270 */
[----:B------:R-:W-:Y:S01]  /*5e40*/  @P4 STG.E.U16 desc[UR38][R6.64+0xc0], R72 ;  /* 0x0000c04806004986 */ /* 0x000fe2000c101526 */
[----:B------:R-:W-:Y:S02]  /*5e50*/  ISETP.GT.AND P4, PT, R4, 0x68, PT ;  /* 0x000000680400780c */ /* 0x000fe40003f84270 */
[----:B------:R-:W-:Y:S01]  /*5e60*/  F2FP.F16.F32.PACK_AB R74, RZ, R74 ;  /* 0x0000004aff4a723e */ /* 0x000fe200000000ff */
[----:B------:R-:W-:Y:S01]  /*5e70*/  @P5 STG.E.U16 desc[UR38][R6.64+0xc2], R73 ;  /* 0x0000c24906005986 */ /* 0x000fe2000c101526 */
[C---:B------:R-:W-:Y:S02]  /*5e80*/  ISETP.GT.AND P5, PT, R3.reuse, RZ, P4 ;  /* 0x000000ff0300720c */ /* 0x040fe400027a4270 */
[----:B------:R-:W-:Y:S01]  /*5e90*/  ISETP.GT.AND P3, PT, R3, RZ, P0 ;  /* 0x000000ff0300720c */ /* 0x000fe20000764270 */
[----:B------:R-:W-:Y:S01]  /*5ea0*/  @P1 STG.E.U16 desc[UR38][R8.64+0xc0], R74 ;  /* 0x0000c04a08001986 */ /* 0x000fe2000c101526 */
[----:B------:R-:W-:-:S02]  /*5eb0*/  F2FP.F16.F32.PACK_AB R75, RZ, R75 ;  /* 0x0000004bff4b723e */ /* 0x000fc400000000ff */
[----:B------:R-:W-:Y:S02]  /*5ec0*/  F2FP.F16.F32.PACK_AB R76, RZ, R76 ;  /* 0x0000004cff4c723e */ /* 0x000fe400000000ff */
[C---:B------:R-:W-:Y:S01]  /*5ed0*/  ISETP.GT.AND P4, PT, R3.reuse, 0x8, P4 ;  /* 0x000000080300780c */ /* 0x040fe20002784270 */
[----:B------:R-:W-:Y:S01]  /*5ee0*/  @P2 STG.E.U16 desc[UR38][R8.64+0xc2], R75 ;  /* 0x0000c24b08002986 */ /* 0x000fe2000c101526 */
[----:B------:R-:W-:Y:S02]  /*5ef0*/  F2FP.F16.F32.PACK_AB R77, RZ, R77 ;  /* 0x0000004dff4d723e */ /* 0x000fe400000000ff */
[C---:B------:R-:W-:Y:S01]  /*5f00*/  ISETP.GT.AND P2, PT, R4.reuse, 0x71, PT ;  /* 0x000000710400780c */ /* 0x040fe20003f44270 */
[----:B------:R-:W-:Y:S01]  /*5f10*/  @P5 STG.E.U16 desc[UR38][R6.64+0xd0], R76 ;  /* 0x0000d04c06005986 */ /* 0x000fe2000c101526 */
[----:B------:R-:W-:Y:S02]  /*5f20*/  ISETP.GT.AND P5, PT, R3, 0x8, P0 ;  /* 0x000000080300780c */ /* 0x000fe400007a4270 */
[C---:B------:R-:W-:Y:S01]  /*5f30*/  ISETP.GT.AND P1, PT, R4.reuse, 0x78, PT ;  /* 0x000000780400780c */ /* 0x040fe20003f24270 */
[----:B------:R-:W-:Y:S01]  /*5f40*/  @P3 STG.E.U16 desc[UR38][R6.64+0xd2], R77 ;  /* 0x0000d24d06003986 */ /* 0x000fe2000c101526 */
[----:B------:R-:W-:-:S02]  /*5f50*/  ISETP.GT.AND P3, PT, R4, 0x70, PT ;  /* 0x000000700400780c */ /* 0x000fc40003f64270 */
[----:B------:R-:W-:Y:S01]  /*5f60*/  ISETP.GT.AND P0, PT, R4, 0x79, PT ;  /* 0x000000790400780c */ /* 0x000fe20003f04270 */
[----:B------:R-:W-:Y:S01]  /*5f70*/  @P4 IMAD.MOV.U32 R4, RZ, RZ, R8 ;  /* 0x000000ffff044224 */ /* 0x000fe200078e0008 */
[----:B------:R-:W-:Y:S01]  /*5f80*/  F2FP.F16.F32.PACK_AB R78, RZ, R78 ;  /* 0x0000004eff4e723e */ /* 0x000fe200000000ff */
[----:B------:R-:W-:Y:S01]  /*5f90*/  @P4 IMAD.MOV.U32 R5, RZ, RZ, R9 ;  /* 0x000000ffff054224 */ /* 0x000fe200078e0009 */
[----:B------:R-:W-:Y:S02]  /*5fa0*/  F2FP.F16.F32.PACK_AB R79, RZ, R79 ;  /* 0x0000004fff4f723e */ /* 0x000fe400000000ff */
[----:B------:R-:W-:Y:S02]  /*5fb0*/  F2FP.F16.F32.PACK_AB R80, RZ, R80 ;  /* 0x00000050ff50723e */ /* 0x000fe400000000ff */
[----:B------:R0:W-:Y:S01]  /*5fc0*/  @P4 STG.E.U16 desc[UR38][R4.64+0xd0], R78 ;  /* 0x0000d04e04004986 */ /* 0x0001e2000c101526 */
[----:B------:R-:W-:Y:S02]  /*5fd0*/  ISETP.GT.AND P4, PT, R3, RZ, P2 ;  /* 0x000000ff0300720c */ /* 0x000fe40001784270 */
[----:B------:R-:W-:-:S02]  /*5fe0*/  F2FP.F16.F32.PACK_AB R81, RZ, R81 ;  /* 0x00000051ff51723e */ /* 0x000fc400000000ff */
[----:B------:R-:W-:Y:S02]  /*5ff0*/  ISETP.GT.AND P2, PT, R3, 0x8, P2 ;  /* 0x000000080300780c */ /* 0x000fe40001744270 */
[----:B------:R-:W-:Y:S02]  /*6000*/  F2FP.F16.F32.PACK_AB R82, RZ, R82 ;  /* 0x00000052ff52723e */ /* 0x000fe400000000ff */
[----:B------:R-:W-:Y:S02]  /*6010*/  F2FP.F16.F32.PACK_AB R83, RZ, R83 ;  /* 0x00000053ff53723e */ /* 0x000fe400000000ff */
[----:B------:R-:W-:Y:S01]  /*6020*/  F2FP.F16.F32.PACK_AB R84, RZ, R84 ;  /* 0x00000054ff54723e */ /* 0x000fe200000000ff */
[----:B0-----:R-:W-:Y:S01]  /*6030*/  @P5 IMAD.MOV.U32 R4, RZ, RZ, R8 ;  /* 0x000000ffff045224 */ /* 0x001fe200078e0008 */
[----:B------:R-:W-:Y:S01]  /*6040*/  F2FP.F16.F32.PACK_AB R85, RZ, R85 ;  /* 0x00000055ff55723e */ /* 0x000fe200000000ff */
[----:B------:R-:W-:Y:S01]  /*6050*/  @P5 IMAD.MOV.U32 R5, RZ, RZ, R9 ;  /* 0x000000ffff055224 */ /* 0x000fe200078e0009 */
[----:B------:R-:W-:-:S02]  /*6060*/  F2FP.F16.F32.PACK_AB R86, RZ, R86 ;  /* 0x00000056ff56723e */ /* 0x000fc400000000ff */
[----:B------:R-:W-:Y:S02]  /*6070*/  F2FP.F16.F32.PACK_AB R87, RZ, R87 ;  /* 0x00000057ff57723e */ /* 0x000fe400000000ff */
[----:B------:R0:W-:Y:S01]  /*6080*/  @P5 STG.E.U16 desc[UR38][R4.64+0xd2], R79 ;  /* 0x0000d24f04005986 */ /* 0x0001e2000c101526 */
[C---:B------:R-:W-:Y:S02]  /*6090*/  ISETP.GT.AND P5, PT, R3.reuse, RZ, P3 ;  /* 0x000000ff0300720c */ /* 0x040fe40001fa4270 */
[----:B------:R-:W-:-:S11]  /*60a0*/  ISETP.GT.AND P3, PT, R3, 0x8, P3 ;  /* 0x000000080300780c */ /* 0x000fd60001f64270 */
[----:B0-----:R-:W-:Y:S02]  /*60b0*/  @P5 IMAD.MOV.U32 R4, RZ, RZ, R6 ;  /* 0x000000ffff045224 */ /* 0x001fe400078e0006 */
[----:B------:R-:W-:-:S05]  /*60c0*/  @P5 IMAD.MOV.U32 R5, RZ, RZ, R7 ;  /* 0x000000ffff055224 */ /* 0x000fca00078e0007 */
[----:B------:R0:W-:Y:S01]  /*60d0*/  @P5 STG.E.U16 desc[UR38][R4.64+0xe0], R80 ;  /* 0x0000e05004005986 */ /* 0x0001e2000c101526 */
[C---:B------:R-:W-:Y:S02]  /*60e0*/  ISETP.GT.AND P5, PT, R3.reuse, RZ, P0 ;  /* 0x000000ff0300720c */ /* 0x040fe400007a4270 */
[----:B------:R-:W-:Y:S01]  /*60f0*/  ISETP.GT.AND P0, PT, R3, 0x8, P0 ;  /* 0x000000080300780c */ /* 0x000fe20000704270 */
[----:B0-----:R-:W-:Y:S02]  /*6100*/  @P4 IMAD.MOV.U32 R4, RZ, RZ, R6 ;  /* 0x000000ffff044224 */ /* 0x001fe400078e0006 */
[----:B------:R-:W-:-:S05]  /*6110*/  @P4 IMAD.MOV.U32 R5, RZ, RZ, R7 ;  /* 0x000000ffff054224 */ /* 0x000fca00078e0007 */
[----:B------:R0:W-:Y:S01]  /*6120*/  @P4 STG.E.U16 desc[UR38][R4.64+0xe2], R81 ;  /* 0x0000e25104004986 */ /* 0x0001e2000c101526 */
[C---:B------:R-:W-:Y:S02]  /*6130*/  ISETP.GT.AND P4, PT, R3.reuse, RZ, P1 ;  /* 0x000000ff0300720c */ /* 0x040fe40000f84270 */
[----:B------:R-:W-:Y:S01]  /*6140*/  ISETP.GT.AND P1, PT, R3, 0x8, P1 ;  /* 0x000000080300780c */ /* 0x000fe20000f24270 */
[----:B0-----:R-:W-:Y:S02]  /*6150*/  @P3 IMAD.MOV.U32 R4, RZ, RZ, R8 ;  /* 0x000000ffff043224 */ /* 0x001fe400078e0008 */
[----:B------:R-:W-:-:S05]  /*6160*/  @P3 IMAD.MOV.U32 R5, RZ, RZ, R9 ;  /* 0x000000ffff053224 */ /* 0x000fca00078e0009 */
[----:B------:R0:W-:Y:S02]  /*6170*/  @P3 STG.E.U16 desc[UR38][R4.64+0xe0], R82 ;  /* 0x0000e05204003986 */ /* 0x0001e4000c101526 */
[----:B0-----:R-:W-:Y:S02]  /*6180*/  @P2 IMAD.MOV.U32 R4, RZ, RZ, R8 ;  /* 0x000000ffff042224 */ /* 0x001fe400078e0008 */
[----:B------:R-:W-:-:S05]  /*6190*/  @P2 IMAD.MOV.U32 R5, RZ, RZ, R9 ;  /* 0x000000ffff052224 */ /* 0x000fca00078e0009 */
[----:B------:R0:W-:Y:S02]  /*61a0*/  @P2 STG.E.U16 desc[UR38][R4.64+0xe2], R83 ;  /* 0x0000e25304002986 */ /* 0x0001e4000c101526 */
[----:B0-----:R-:W-:Y:S02]  /*61b0*/  @P4 IMAD.MOV.U32 R4, RZ, RZ, R6 ;  /* 0x000000ffff044224 */ /* 0x001fe400078e0006 */
[----:B------:R-:W-:-:S05]  /*61c0*/  @P4 IMAD.MOV.U32 R5, RZ, RZ, R7 ;  /* 0x000000ffff054224 */ /* 0x000fca00078e0007 */
[----:B------:R0:W-:Y:S04]  /*61d0*/  @P4 STG.E.U16 desc[UR38][R4.64+0xf0], R84 ;  /* 0x0000f05404004986 */ /* 0x0001e8000c101526 */
[----:B------:R1:W-:Y:S01]  /*61e0*/  @P5 STG.E.U16 desc[UR38][R6.64+0xf2], R85 ;  /* 0x0000f25506005986 */ /* 0x0003e2000c101526 */
[----:B0-----:R-:W-:Y:S02]  /*61f0*/  @P1 IMAD.MOV.U32 R4, RZ, RZ, R8 ;  /* 0x000000ffff041224 */ /* 0x001fe400078e0008 */
[----:B------:R-:W-:-:S05]  /*6200*/  @P1 IMAD.MOV.U32 R5, RZ, RZ, R9 ;  /* 0x000000ffff051224 */ /* 0x000fca00078e0009 */
[----:B------:R1:W-:Y:S04]  /*6210*/  @P1 STG.E.U16 desc[UR38][R4.64+0xf0], R86 ;  /* 0x0000f05604001986 */ /* 0x0003e8000c101526 */
[----:B------:R1:W-:Y:S02]  /*6220*/  @P0 STG.E.U16 desc[UR38][R8.64+0xf2], R87 ;  /* 0x0000f25708000986 */ /* 0x0003e4000c101526 */
.L_x_158:
[----:B------:R-:W-:Y:S05]  /*6230*/  BSYNC B0 ;  /* 0x0000000000007941 */ /* 0x000fea0003800000 */
.L_x_32:
[----:B------:R-:W-:Y:S01]  /*6240*/  IADD3 R16, P0, R16, UR36, RZ ;  /* 0x0000002410107c10 */ /* 0x000fe2000ff1e0ff */
[----:B------:R-:W-:Y:S01]  /*6250*/  ULDC.64 UR4, c[0x0][0x650] ;  /* 0x0001940000047ab9 */ /* 0x000fe20000000a00 */
[----:B------:R-:W-:Y:S01]  /*6260*/  PRMT R3, RZ, 0x7610, R3 ;  /* 0x00007610ff037816 */ /* 0x000fe20000000003 */
[----:B------:R-:W-:Y:S01]  /*6270*/  IMAD.MOV.U32 R100, RZ, RZ, -0x1 ;  /* 0xffffffffff647424 */ /* 0x000fe200078e00ff */
[----:B------:R-:W-:Y:S01]  /*6280*/  IADD3.X R17, R17, UR42, RZ, P0, !PT ;  /* 0x0000002a11117c10 */ /* 0x000fe200087fe4ff */
[----:B------:R-:W-:Y:S01]  /*6290*/  IMAD.MOV.U32 R101, RZ, RZ, -0x1 ;  /* 0xffffffffff657424 */ /* 0x000fe200078e00ff */
[----:B------:R-:W-:-:S04]  /*62a0*/  ISETP.GE.U32.AND P0, PT, R16, UR4, PT ;  /* 0x0000000410007c0c */ /* 0x000fc8000bf06070 */
[----:B------:R-:W-:-:S13]  /*62b0*/  ISETP.GE.U32.AND.EX P0, PT, R17, UR5, PT, P0 ;  /* 0x0000000511007c0c */ /* 0x000fda000bf06100 */
[----:B------:R-:W-:Y:S05]  /*62c0*/  @P0 BRA `(.L_x_159) ;  /* 0x00000004004c0947 */ /* 0x000fea0003800000 */
[----:B------:R-:W0:Y:S01]  /*62d0*/  LDC.64 R10, c[0x0][0x628] ;  /* 0x00018a00ff0a7b82 */ /* 0x000e220000000a00 */
[----:B---3--:R-:W3:Y:S01]  /*62e0*/  S2R R12, SR_CTAID.X ;  /* 0x00000000000c7919 */ /* 0x008ee20000002500 */
[----:B-12-4-:R-:W-:Y:S02]  /*62f0*/  IMAD.MOV.U32 R8, RZ, RZ, R16 ;  /* 0x000000ffff087224 */ /* 0x016fe400078e0010 */
[----:B------:R-:W-:Y:S01]  /*6300*/  IMAD.MOV.U32 R9, RZ, RZ, R17 ;  /* 0x000000ffff097224 */ /* 0x000fe200078e0011 */
[----:B------:R-:W1:Y:S03]  /*6310*/  S2R R20, SR_CTAID.Y ;  /* 0x0000000000147919 */ /* 0x000e660000002600 */
[----:B------:R-:W2:Y:S08]  /*6320*/  LDC R0, c[0x0][0x630] ;  /* 0x00018c00ff007b82 */ /* 0x000eb00000000800 */
[----:B------:R-:W4:Y:S01]  /*6330*/  LDC.64 R14, c[0x0][0x620] ;  /* 0x00018800ff0e7b82 */ /* 0x000f220000000a00 */
[----:B0-----:R-:W-:-:S04]  /*6340*/  ISETP.NE.U32.AND P0, PT, R10, RZ, PT ;  /* 0x000000ff0a00720c */ /* 0x001fc80003f05070 */
[----:B------:R-:W-:-:S13]  /*6350*/  ISETP.NE.AND.EX P0, PT, R11, RZ, PT, P0 ;  /* 0x000000ff0b00720c */ /* 0x000fda0003f05300 */
[----:B-1234-:R-:W-:Y:S05]  /*6360*/  @!P0 BRA `(.L_x_160) ;  /* 0x0000000000288947 */ /* 0x01efea0003800000 */
        /* <DEDUP_REMOVED lines=10> */
.L_x_160:
[-CC-:B------:R-:W-:Y:S01]  /*6410*/  SHF.R.U64 R101, R8, R0.reuse, R9.reuse ;  /* 0x0000000008657219 */ /* 0x180fe20000001209 */
[----:B------:R-:W0:Y:S01]  /*6420*/  LDC.64 R26, c[0x0][0x640] ;  /* 0x00019000ff1a7b82 */ /* 0x000e220000000a00 */
[----:B------:R-:W-:Y:S01]  /*6430*/  SHF.R.U32.HI R0, RZ, R0, R9 ;  /* 0x00000000ff007219 */ /* 0x000fe20000011609 */
[----:B------:R-:W-:Y:S01]  /*6440*/  ULDC UR4, c[0x0][0x150] ;  /* 0x0000540000047ab9 */ /* 0x000fe20000000800 */
[----:B------:R-:W-:Y:S02]  /*6450*/  IADD3 R3, P0, RZ, -R101, RZ ;  /* 0x80000065ff037210 */ /* 0x000fe40007f1e0ff */
[----:B------:R-:W-:-:S03]  /*6460*/  I2FP.F32.U32 R7, R12 ;  /* 0x0000000c00077245 */ /* 0x000fc60000201000 */
[----:B------:R-:W1:Y:S01]  /*6470*/  LDC R6, c[0x0][0x618] ;  /* 0x00018600ff067b82 */ /* 0x000e620000000800 */
[----:B------:R-:W-:Y:S02]  /*6480*/  IMAD.X R5, RZ, RZ, ~R0, P0 ;  /* 0x000000ffff057224 */ /* 0x000fe400000e0e00 */
[----:B------:R-:W-:Y:S01]  /*6490*/  FMUL R7, R7, UR4 ;  /* 0x0000000407077c20 */ /* 0x000fe20008400000 */
[----:B------:R-:W-:Y:S01]  /*64a0*/  ULDC UR4, c[0x0][0x154] ;  /* 0x0000550000047ab9 */ /* 0x000fe20000000800 */
[-C--:B------:R-:W-:Y:S02]  /*64b0*/  IMAD R0, R5, R14.reuse, RZ ;  /* 0x0000000e05007224 */ /* 0x080fe400078e02ff */
[C---:B------:R-:W-:Y:S01]  /*64c0*/  IMAD.WIDE.U32 R4, R3.reuse, R14, R16 ;  /* 0x0000000e03047225 */ /* 0x040fe200078e0010 */
[----:B------:R-:W2:Y:S01]  /*64d0*/  LDC R8, c[0x0][0x608] ;  /* 0x00018200ff087b82 */ /* 0x000ea20000000800 */
[----:B------:R-:W3:Y:S02]  /*64e0*/  F2I.U32.TRUNC.NTZ R7, R7 ;  /* 0x0000000700077305 */ /* 0x000ee4000020f000 */
[----:B------:R-:W-:Y:S01]  /*64f0*/  IMAD R3, R3, R15, R0 ;  /* 0x0000000f03037224 */ /* 0x000fe200078e0200 */
[----:B------:R-:W-:-:S03]  /*6500*/  I2FP.F32.U32 R0, R20 ;  /* 0x0000001400007245 */ /* 0x000fc60000201000 */
[----:B------:R-:W-:Y:S01]  /*6510*/  IMAD.IADD R3, R5, 0x1, R3 ;  /* 0x0000000105037824 */ /* 0x000fe200078e0203 */
[----:B------:R-:W4:Y:S01]  /*6520*/  LDC R11, c[0x0][0x658] ;  /* 0x00019600ff0b7b82 */ /* 0x000f220000000800 */
[----:B0-----:R-:W-:-:S04]  /*6530*/  ISETP.NE.U32.AND P0, PT, R26, RZ, PT ;  /* 0x000000ff1a00720c */ /* 0x001fc80003f05070 */
[----:B------:R-:W-:-:S03]  /*6540*/  ISETP.NE.AND.EX P0, PT, R27, RZ, PT, P0 ;  /* 0x000000ff1b00720c */ /* 0x000fc60003f05300 */
[----:B------:R-:W0:Y:S01]  /*6550*/  LDC R9, c[0x0][0x144] ;  /* 0x00005100ff097b82 */ /* 0x000e220000000800 */
[-C--:B-1----:R-:W-:Y:S01]  /*6560*/  SHF.R.U64 R10, R4, R6.reuse, R3 ;  /* 0x00000006040a7219 */ /* 0x082fe20000001203 */
[----:B---3--:R-:W-:Y:S01]  /*6570*/  IMAD.MOV R7, RZ, RZ, -R7 ;  /* 0x000000ffff077224 */ /* 0x008fe200078e0a07 */
[----:B------:R-:W-:Y:S01]  /*6580*/  SHF.R.U32.HI R3, RZ, R6, R3 ;  /* 0x00000006ff037219 */ /* 0x000fe20000011603 */
[----:B------:R-:W-:-:S04]  /*6590*/  FMUL R6, R0, UR4 ;  /* 0x0000000400067c20 */ /* 0x000fc80008400000 */
[----:B------:R-:W1:Y:S01]  /*65a0*/  LDC R21, c[0x0][0x148] ;  /* 0x00005200ff157b82 */ /* 0x000e620000000800 */
[----:B------:R3:W0:Y:S01]  /*65b0*/  F2I.U32.TRUNC.NTZ R14, R6 ;  /* 0x00000006000e7305 */ /* 0x000622000020f000 */
[-CC-:B--2---:R-:W-:Y:S02]  /*65c0*/  SHF.R.U64 R13, R10, R8.reuse, R3.reuse ;  /* 0x000000080a0d7219 */ /* 0x184fe40000001203 */
[----:B------:R-:W-:-:S04]  /*65d0*/  SHF.R.U32.HI R0, RZ, R8, R3 ;  /* 0x00000008ff007219 */ /* 0x000fc80000011603 */
[----:B-----5:R-:W2:Y:S01]  /*65e0*/  LDC R24, c[0x0][0x648] ;  /* 0x00019200ff187b82 */ /* 0x020ea20000000800 */
[-CC-:B----4-:R-:W-:Y:S02]  /*65f0*/  SHF.R.U64 R15, R13, R11.reuse, R0.reuse ;  /* 0x0000000b0d0f7219 */ /* 0x190fe40000001200 */
[----:B------:R-:W-:-:S03]  /*6600*/  SHF.R.U32.HI R5, RZ, R11, R0 ;  /* 0x0000000bff057219 */ /* 0x000fc60000011600 */
[----:B------:R-:W-:Y:S02]  /*6610*/  IMAD.MOV.U32 R4, RZ, RZ, R15 ;  /* 0x000000ffff047224 */ /* 0x000fe400078e000f */
[----:B------:R-:W4:Y:S01]  /*6620*/  LDC R28, c[0x0][0x638] ;  /* 0x00018e00ff1c7b82 */ /* 0x000f220000000800 */
[----:B0-----:R-:W-:-:S07]  /*6630*/  IMAD R25, R9, R7, R12 ;  /* 0x0000000709197224 */ /* 0x001fce00078e020c */
[----:B------:R-:W0:Y:S08]  /*6640*/  LDC R29, c[0x0][0x610] ;  /* 0x00018400ff1d7b82 */ /* 0x000e300000000800 */
[----:B------:R-:W0:Y:S01]  /*6650*/  LDC R30, c[0x0][0x600] ;  /* 0x00018000ff1e7b82 */ /* 0x000e220000000800 */
[----:B-123--:R-:W-:Y:S05]  /*6660*/  @!P0 BRA `(.L_x_161) ;  /* 0x0000000000288947 */ /* 0x00efea0003800000 */
[----:B------:R-:W1:Y:S02]  /*6670*/  LDC R0, c[0x0][0x64c] ;  /* 0x00019300ff007b82 */ /* 0x000e640000000800 */
[----:B-1----:R-:W-:-:S05]  /*6680*/  IADD3 R3, P0, R15, R0, RZ ;  /* 0x000000000f037210 */ /* 0x002fca0007f1e0ff */
        /* <DEDUP_REMOVED lines=8> */
.L_x_161:
[----:B------:R-:W-:Y:S01]  /*6710*/  ISETP.NE.AND P0, PT, R2, 0x1, PT ;  /* 0x000000010200780c */ /* 0x000fe20003f05270 */
[----:B------:R-:W-:Y:S01]  /*6720*/  IMAD.MOV R14, RZ, RZ, -R14 ;  /* 0x000000ffff0e7224 */ /* 0x000fe200078e0a0e */
[----:B------:R-:W-:Y:S02]  /*6730*/  SHF.R.U64 R3, R4, R24, R5 ;  /* 0x0000001804037219 */ /* 0x000fe40000001205 */
[----:B------:R-:W-:Y:S02]  /*6740*/  LOP3.LUT R0, R13, R98, RZ, 0xc0, !PT ;  /* 0x000000620d007212 */ /* 0x000fe400078ec0ff */
[----:B------:R-:W-:Y:S01]  /*6750*/  LOP3.LUT R10, R10, R97, RZ, 0xc0, !PT ;  /* 0x000000610a0a7212 */ /* 0x000fe200078ec0ff */
[----:B------:R-:W-:Y:S02]  /*6760*/  IMAD.MOV R4, RZ, RZ, -R3 ;  /* 0x000000ffff047224 */ /* 0x000fe400078e0a03 */
[----:B------:R-:W-:Y:S02]  /*6770*/  IMAD R0, R93, R3, R0 ;  /* 0x000000035d007224 */ /* 0x000fe400078e0200 */
[----:B----4-:R-:W-:-:S02]  /*6780*/  IMAD R3, R4, R28, R15 ;  /* 0x0000001c04037224 */ /* 0x010fc400078e020f */
[----:B------:R-:W-:Y:S02]  /*6790*/  @P0 IMAD R25, R21, R14, R20 ;  /* 0x0000000e15190224 */ /* 0x000fe400078e0214 */
[----:B0-----:R-:W-:Y:S02]  /*67a0*/  IMAD R5, R3, R30, R10 ;  /* 0x0000001e03057224 */ /* 0x001fe400078e020a */
[----:B------:R-:W-:Y:S02]  /*67b0*/  IMAD R0, R0, R29, R25 ;  /* 0x0000001d00007224 */ /* 0x000fe400078e0219 */
[----:B------:R-:W-:-:S03]  /*67c0*/  IMAD.MOV.U32 R4, RZ, RZ, 0x1 ;  /* 0x00000001ff047424 */ /* 0x000fc600078e00ff */
[----:B------:R-:W-:Y:S02]  /*67d0*/  SEL R100, R5, R0, !P0 ;  /* 0x0000000005647207 */ /* 0x000fe40004000000 */
[----:B------:R-:W-:Y:S02]  /*67e0*/  PRMT R3, R4, 0x7610, R3 ;  /* 0x0000761004037816 */ /* 0x000fe40000000003 */
[----:B------:R-:W-:-:S07]  /*67f0*/  SEL R0, R0, R5, !P0 ;  /* 0x0000000500007207 */ /* 0x000fce0004000000 */
.L_x_159:
[----:B------:R-:W-:Y:S01]  /*6800*/  LOP3.LUT P0, RZ, R3, 0xff, RZ, 0xc0, !PT ;  /* 0x000000ff03ff7812 */ /* 0x000fe2000780c0ff */
[----:B------:R-:W-:Y:S01]  /*6810*/  UIMAD.WIDE.U32 UR4, UR41, -0x33333333, URZ ;  /* 0xcccccccd290478a5 */ /* 0x000fe2000f8e003f */
[----:B------:R-:W-:-:S03]  /*6820*/  IMAD.MOV.U32 R103, RZ, RZ, R0 ;  /* 0x000000ffff677224 */ /* 0x000fc600078e0000 */
[----:B------:R-:W-:-:S04]  /*6830*/  USHF.R.U32.HI UR4, URZ, 0x2, UR5 ;  /* 0x000000023f047899 */ /* 0x000fc80008011605 */
[----:B------:R-:W-:-:S04]  /*6840*/  UIMAD UR41, UR4, -0x5, UR41 ;  /* 0xfffffffb042978a4 */ /* 0x000fc8000f8e0229 */
[----:B------:R-:W-:Y:S08]  /*6850*/  @P0 BRA `(.L_x_162) ;  /* 0xffffffac00100947 */ /* 0x000ff0000383ffff */
[----:B------:R-:W-:Y:S05]  /*6860*/  EXIT ;  /* 0x000000000000794d */ /* 0x000fea0003800000 */
.L_x_7:
        /* <DEDUP_REMOVED lines=26> */
.L_x_164:
[----:B------:R-:W0:Y:S01]  /*6a10*/  LDC.64 R30, c[0x0][0x640] ;  /* 0x00019000ff1e7b82 */ /* 0x000e220000000a00 */
[-CC-:B------:R-:W-:Y:S01]  /*6a20*/  SHF.R.U64 R22, R14, R8.reuse, R15.reuse ;  /* 0x000000080e167219 */ /* 0x180fe2000000120f */
[----:B------:R-:W-:Y:S01]  /*6a30*/  IMAD.MOV.U32 R27, RZ, RZ, 0x1 ;  /* 0x00000001ff1b7424 */ /* 0x000fe200078e00ff */
[----:B------:R-:W-:Y:S02]  /*6a40*/  SHF.R.U32.HI R7, RZ, R8, R15 ;  /* 0x00000008ff077219 */ /* 0x000fe4000001160f */
[----:B------:R-:W-:-:S03]  /*6a50*/  IADD3 R13, P0, RZ, -R22, RZ ;  /* 0x80000016ff0d7210 */ /* 0x000fc60007f1e0ff */
[----:B------:R-:W1:Y:S02]  /*6a60*/  LDC R12, c[0x0][0x618] ;  /* 0x00018600ff0c7b82 */ /* 0x000e640000000800 */
[----:B------:R-:W-:Y:S02]  /*6a70*/  IMAD.X R7, RZ, RZ, ~R7, P0 ;  /* 0x000000ffff077224 */ /* 0x000fe400000e0e07 */
[----:B------:R-:W-:-:S04]  /*6a80*/  IMAD.WIDE.U32 R10, R13, R24, R16 ;  /* 0x000000180d0a7225 */ /* 0x000fc800078e0010 */
[----:B------:R-:W2:Y:S01]  /*6a90*/  LDC R14, c[0x0][0x608] ;  /* 0x00018200ff0e7b82 */ /* 0x000ea20000000800 */
[----:B------:R-:W-:-:S04]  /*6aa0*/  IMAD R8, R7, R24, RZ ;  /* 0x0000001807087224 */ /* 0x000fc800078e02ff */
[----:B------:R-:W-:-:S03]  /*6ab0*/  IMAD R7, R13, R25, R8 ;  /* 0x000000190d077224 */ /* 0x000fc600078e0208 */
[----:B------:R-:W3:Y:S01]  /*6ac0*/  LDC R28, c[0x0][0x658] ;  /* 0x00019600ff1c7b82 */ /* 0x000ee20000000800 */
[----:B------:R-:W-:Y:S01]  /*6ad0*/  IMAD.IADD R7, R11, 0x1, R7 ;  /* 0x000000010b077824 */ /* 0x000fe200078e0207 */
[----:B0-----:R-:W-:Y:S01]  /*6ae0*/  ISETP.NE.U32.AND P0, PT, R30, RZ, PT ;  /* 0x000000ff1e00720c */ /* 0x001fe20003f05070 */
[----:B------:R-:W-:-:S03]  /*6af0*/  IMAD.MOV.U32 R11, RZ, RZ, -0x1 ;  /* 0xffffffffff0b7424 */ /* 0x000fc600078e00ff */
        /* <DEDUP_REMOVED lines=8> */
[-C--:B---3--:R-:W-:Y:S02]  /*6b80*/  SHF.L.U32 R10, R11, R28.reuse, RZ ;  /* 0x0000001c0b0a7219 */ /* 0x088fe400000006ff */
[--C-:B------:R-:W-:Y:S02]  /*6b90*/  SHF.R.U64 R26, R24, R28, R7.reuse ;  /* 0x0000001c181a7219 */ /* 0x100fe40000001207 */
[----:B------:R-:W-:Y:S02]  /*6ba0*/  LOP3.LUT R29, RZ, R10, RZ, 0x33, !PT ;  /* 0x0000000aff1d7212 */ /* 0x000fe400078e33ff */
[----:B------:R-:W-:Y:S01]  /*6bb0*/  SHF.R.U32.HI R11, RZ, R28, R7 ;  /* 0x0000001cff0b7219 */ /* 0x000fe20000011607 */
[----:B------:R-:W3:Y:S01]  /*6bc0*/  LDC R32, c[0x0][0x610] ;  /* 0x00018400ff207b82 */ /* 0x000ee20000000800 */
[----:B------:R-:W-:Y:S01]  /*6bd0*/  IMAD.MOV.U32 R10, RZ, RZ, R26 ;  /* 0x000000ffff0a7224 */ /* 0x000fe200078e001a */
[----:B------:R-:W-:Y:S06]  /*6be0*/  @!P0 BRA `(.L_x_165) ;  /* 0x0000000000288947 */ /* 0x000fec0003800000 */
        /* <DEDUP_REMOVED lines=10> */
.L_x_165:
[----:B------:R-:W-:Y:S02]  /*6c90*/  ISETP.NE.AND P0, PT, R2, 0x1, PT ;  /* 0x000000010200780c */ /* 0x000fe40003f05270 */
[----:B-1----:R-:W-:Y:S01]  /*6ca0*/  SHF.R.U64 R8, R10, R8, R11 ;  /* 0x000000080a087219 */ /* 0x002fe2000000120b */
[----:B0-----:R-:W-:Y:S01]  /*6cb0*/  VIADD R11, R21, 0xffffffff ;  /* 0xffffffff150b7836 */ /* 0x001fe20000000000 */
[----:B------:R-:W-:Y:S02]  /*6cc0*/  SHF.L.U32 R27, R27, R28, RZ ;  /* 0x0000001c1b1b7219 */ /* 0x000fe400000006ff */
[----:B------:R-:W-:Y:S01]  /*6cd0*/  LOP3.LUT R5, R24, R29, RZ, 0xc0, !PT ;  /* 0x0000001d18057212 */ /* 0x000fe200078ec0ff */
[----:B------:R-:W-:-:S04]  /*6ce0*/  IMAD.MOV R7, RZ, RZ, -R8 ;  /* 0x000000ffff077224 */ /* 0x000fc800078e0a08 */
[----:B------:R-:W-:Y:S02]  /*6cf0*/  IMAD R5, R27, R8, R5 ;  /* 0x000000081b057224 */ /* 0x000fe400078e0205 */
[----:B------:R-:W-:Y:S01]  /*6d00*/  @P0 IMAD R6, R9, R23, R4 ;  /* 0x0000001709060224 */ /* 0x000fe200078e0204 */
[----:B------:R-:W-:Y:S01]  /*6d10*/  LOP3.LUT R9, R20, R11, RZ, 0xc0, !PT ;  /* 0x0000000b14097212 */ /* 0x000fe200078ec0ff */
[----:B--2---:R-:W-:Y:S02]  /*6d20*/  IMAD R4, R7, R25, R26 ;  /* 0x0000001907047224 */ /* 0x004fe400078e021a */
[----:B---3--:R-:W-:Y:S02]  /*6d30*/  IMAD R6, R5, R32, R6 ;  /* 0x0000002005067224 */ /* 0x008fe400078e0206 */
[----:B------:R-:W-:Y:S02]  /*6d40*/  IMAD R5, R4, R21, R9 ;  /* 0x0000001504057224 */ /* 0x000fe400078e0209 */
[----:B------:R-:W-:-:S02]  /*6d50*/  IMAD.MOV.U32 R8, RZ, RZ, 0x1 ;  /* 0x00000001ff087424 */ /* 0x000fc400078e00ff */
[----:B------:R-:W-:Y:S01]  /*6d60*/  IMAD.MOV.U32 R7, RZ, RZ, R22 ;  /* 0x000000ffff077224 */ /* 0x000fe200078e0016 */
[----:B------:R-:W-:Y:S02]  /*6d70*/  SEL R21, R5, R6, !P0 ;  /* 0x0000000605157207 */ /* 0x000fe40004000000 */
[----:B------:R-:W-:-:S07]  /*6d80*/  SEL R20, R6, R5, !P0 ;  /* 0x0000000506147207 */ /* 0x000fce0004000000 */
.L_x_163:
[----:B------:R-:W-:-:S08]  /*6d90*/  NOP ;  /* 0x0000000000007918 */ /* 0x000fd00000000000 */
[----:B------:R-:W0:-:S00]  /*6da0*/  USETMAXREG.DEALLOC.CTAPOOL 0x28 ;  /* 0x00000028000079c8 */ /* 0x000e0000080e0500 */
[----:B0-----:R-:W-:-:S13]  /*6db0*/  ISETP.NE.AND P0, PT, R3, RZ, PT ;  /* 0x000000ff0300720c */ /* 0x001fda0003f05270 */
[----:B------:R-:W-:Y:S05]  /*6dc0*/  @P0 EXIT ;  /* 0x000000000000094d */ /* 0x000fea0003800000 */
[----:B------:R-:W-:Y:S01]  /*6dd0*/  LOP3.LUT P0, RZ, R8, 0xff, RZ, 0xc0, !PT ;  /* 0x000000ff08ff7812 */ /* 0x000fe2000780c0ff */
[----:B------:R-:W-:Y:S02]  /*6de0*/  IMAD.MOV.U32 R3, RZ, RZ, 0x1 ;  /* 0x00000001ff037424 */ /* 0x000fe400078e00ff */
[----:B------:R-:W-:-:S10]  /*6df0*/  IMAD.MOV.U32 R8, RZ, RZ, RZ ;  /* 0x000000ffff087224 */ /* 0x000fd400078e00ff */
[----:B------:R-:W-:Y:S05]  /*6e00*/  @!P0 BRA `(.L_x_166) ;  /* 0x0000000c00488947 */ /* 0x000fea0003800000 */
[----:B------:R-:W0:Y:S01]  /*6e10*/  LDC R3, c[0x0][0x28c] ;  /* 0x0000a300ff037b82 */ /* 0x000e220000000800 */
[----:B------:R-:W1:Y:S01]  /*6e20*/  S2R R13, SR_CgaCtaId ;  /* 0x00000000000d7919 */ /* 0x000e620000008800 */
[----:B------:R-:W-:Y:S01]  /*6e30*/  ULDC UR5, c[0x0][0x658] ;  /* 0x0001960000057ab9 */ /* 0x000fe20000000800 */
[----:B------:R-:W-:Y:S01]  /*6e40*/  UMOV UR6, 0xffffffff ;  /* 0xffffffff00067882 */ /* 0x000fe20000000000 */
[----:B------:R-:W-:Y:S01]  /*6e50*/  BSSY B0, `(.L_x_166) ;  /* 0x00000cd000007945 */ /* 0x000fe20003800000 */
[----:B------:R-:W-:Y:S01]  /*6e60*/  USHF.L.U32 UR6, UR6, UR5, URZ ;  /* 0x0000000506067299 */ /* 0x000fe2000800063f */
[----:B------:R-:W-:Y:S01]  /*6e70*/  IMAD.MOV.U32 R10, RZ, RZ, 0x1 ;  /* 0x00000001ff0a7424 */ /* 0x000fe200078e00ff */
[----:B------:R-:W-:Y:S01]  /*6e80*/  LOP3.LUT R9, R18, 0x2, RZ, 0xfc, !PT ;  /* 0x0000000212097812 */ /* 0x000fe200078efcff */
[----:B------:R-:W-:Y:S01]  /*6e90*/  IMAD.MOV.U32 R8, RZ, RZ, RZ ;  /* 0x000000ffff087224 */ /* 0x000fe200078e00ff */
[----:B------:R-:W-:Y:S01]  /*6ea0*/  ULDC UR4, c[0x0][0x600] ;  /* 0x0001800000047ab9 */ /* 0x000fe20000000800 */
[----:B------:R-:W-:Y:S01]  /*6eb0*/  UMOV UR7, 0x1 ;  /* 0x0000000100077882 */ /* 0x000fe20000000000 */
[----:B------:R-:W-:-:S02]  /*6ec0*/  UIADD3 UR13, UR4, -0x1, URZ ;  /* 0xffffffff040d7890 */ /* 0x000fc4000fffe03f */
[----:B------:R-:W-:Y:S02]  /*6ed0*/  USHF.L.U32 UR15, UR7, UR5, URZ ;  /* 0x00000005070f7299 */ /* 0x000fe4000800063f */
[----:B------:R-:W-:Y:S01]  /*6ee0*/  ULOP3.LUT UR14, URZ, UR6, URZ, 0x33, !UPT ;  /* 0x000000063f0e7292 */ /* 0x000fe2000f8e333f */
[----:B------:R-:W-:Y:S01]  /*6ef0*/  ULDC.64 UR22, c[0x0][0x198] ;  /* 0x0000660000167ab9 */ /* 0x000fe20000000a00 */
[----:B0-----:R-:W-:-:S05]  /*6f00*/  VIADD R3, R3, 0x3f ;  /* 0x0000003f03037836 */ /* 0x001fca0000000000 */
[----:B------:R-:W-:-:S04]  /*6f10*/  SHF.R.S32.HI R4, RZ, 0x1f, R3 ;  /* 0x0000001fff047819 */ /* 0x000fc80000011403 */
[----:B------:R-:W-:Y:S01]  /*6f20*/  LEA.HI R4, R4, R3, RZ, 0x6 ;  /* 0x0000000304047211 */ /* 0x000fe200078f30ff */
[C---:B-1----:R-:W-:Y:S02]  /*6f30*/  IMAD.SHL.U32 R12, R13.reuse, 0x10, RZ ;  /* 0x000000100d0c7824 */ /* 0x042fe400078e00ff */
[----:B------:R-:W-:Y:S01]  /*6f40*/  IMAD.SHL.U32 R13, R13, 0x400, RZ ;  /* 0x000004000d0d7824 */ /* 0x000fe200078e00ff */
[----:B------:R-:W-:Y:S01]  /*6f50*/  SHF.R.S32.HI R11, RZ, 0x6, R4 ;  /* 0x00000006ff0b7819 */ /* 0x000fe20000011404 */
[----:B------:R-:W-:Y:S01]  /*6f60*/  IMAD.MOV.U32 R3, RZ, RZ, 0x1 ;  /* 0x00000001ff037424 */ /* 0x000fe200078e00ff */
[----:B------:R-:W-:Y:S02]  /*6f70*/  LOP3.LUT R12, R12, 0x70, RZ, 0xc0, !PT ;  /* 0x000000700c0c7812 */ /* 0x000fe400078ec0ff */
[----:B------:R-:W-:Y:S01]  /*6f80*/  LOP3.LUT R13, R13, 0x1c00, RZ, 0xc0, !PT ;  /* 0x00001c000d0d7812 */ /* 0x000fe200078ec0ff */
[----:B------:R-:W-:-:S07]  /*6f90*/  VIADD R19, R11, 0x1 ;  /* 0x000000010b137836 */ /* 0x000fce0000000000 */
.L_x_177:
[----:B------:R-:W-:-:S03]  /*6fa0*/  UMOV UR4, 0xffffffff ;  /* 0xffffffff00047882 */ /* 0x000fc60000000000 */
[----:B------:R-:W-:Y:S05]  /*6fb0*/  BRA.DIV UR4, `(.L_x_167) ;  /* 0x0000000e04e87947 */ /* 0x000fea000b800000 */
[----:B------:R-:W-:-:S13]  /*6fc0*/  ELECT P6, URZ, PT ;  /* 0x00000000003f782f */ /* 0x000fda00038c0000 */
.L_x_189:
[----:B------:R-:W-:Y:S04]  /*6fd0*/  BSSY B1, `(.L_x_168) ;  /* 0x0000041000017945 */ /* 0x000fe80003800000 */
[----:B------:R-:W-:Y:S05]  /*6fe0*/  @!P6 BRA `(.L_x_169) ;  /* 0x0000000000fce947 */ /* 0x000fea0003800000 */
[----:B------:R-:W0:Y:S02]  /*6ff0*/  LDC R4, c[0x0][0x28c] ;  /* 0x0000a300ff047b82 */ /* 0x000e240000000800 */
[----:B0-----:R-:W-:-:S13]  /*7000*/  ISETP.GE.AND P0, PT, R4, 0x1, PT ;  /* 0x000000010400780c */ /* 0x001fda0003f06270 */
[----:B------:R-:W-:Y:S05]  /*7010*/  @!P0 BRA `(.L_x_169) ;  /* 0x0000000000f08947 */ /* 0x000fea0003800000 */
[----:B------:R-:W-:Y:S02]  /*7020*/  IMAD.SHL.U32 R20, R20, 0x80, RZ ;  /* 0x0000008014147824 */ /* 0x000fe400078e00ff */
[----:B------:R-:W-:Y:S02]  /*7030*/  IMAD R21, R21, 0x80, R12 ;  /* 0x0000008015157824 */ /* 0x000fe400078e020c */
[----:B------:R-:W-:Y:S02]  /*7040*/  IMAD.MOV.U32 R22, RZ, RZ, RZ ;  /* 0x000000ffff167224 */ /* 0x000fe400078e00ff */
[----:B------:R-:W-:Y:S02]  /*7050*/  IMAD.MOV.U32 R4, RZ, RZ, R19 ;  /* 0x000000ffff047224 */ /* 0x000fe400078e0013 */
[----:B------:R-:W-:Y:S02]  /*7060*/  IMAD.MOV.U32 R5, RZ, RZ, R3 ;  /* 0x000000ffff057224 */ /* 0x000fe400078e0003 */
[----:B------:R-:W-:-:S02]  /*7070*/  IMAD.MOV.U32 R6, RZ, RZ, R8 ;  /* 0x000000ffff067224 */ /* 0x000fc400078e0008 */
[----:B------:R-:W-:-:S07]  /*7080*/  VIADD R24, R20, 0x40 ;  /* 0x0000004014187836 */ /* 0x000fce0000000000 */
.L_x_172:
[----:B------:R-:W0:Y:S01]  /*7090*/  S2R R15, SR_CgaCtaId ;  /* 0x00000000000f7919 */ /* 0x000e220000008800 */
[----:B------:R-:W-:Y:S02]  /*70a0*/  MOV R14, 0x400 ;  /* 0x00000400000e7802 */ /* 0x000fe40000000f00 */
[----:B------:R-:W-:Y:S02]  /*70b0*/  ISETP.NE.AND P1, PT, R0, RZ, PT ;  /* 0x000000ff0000720c */ /* 0x000fe40003f25270 */
[----:B0-----:R-:W-:Y:S02]  /*70c0*/  LEA R25, R15, R14, 0x18 ;  /* 0x0000000e0f197211 */ /* 0x001fe400078ec0ff */
[----:B------:R-:W-:-:S09]  /*70d0*/  SHF.L.U32 R14, R5, 0x1f, RZ ;  /* 0x0000001f050e7819 */ /* 0x000fd200000006ff */
[----:B------:R-:W0:Y:S01]  /*70e0*/  @!P1 LDC R15, c[0x0][0x500] ;  /* 0x00014000ff0f9b82 */ /* 0x000e220000000800 */
[----:B------:R-:W-:-:S04]  /*70f0*/  IMAD R23, R6, 0x8, R25 ;  /* 0x0000000806177824 */ /* 0x000fc800078e0219 */
[----:B------:R-:W1:Y:S02]  /*7100*/  SYNCS.PHASECHK.TRANS64.TRYWAIT P0, [R23+URZ+0x28], R14 ;  /* 0x0000280e170075a7 */ /* 0x000e64000800017f */
[----:B-1----:R-:W-:Y:S05]  /*7110*/  @!P0 BRA `(.L_x_170) ;  /* 0x0000000c00b08947 */ /* 0x002fea0003800000 */
.L_x_190:
[----:B-1----:R-:W-:Y:S01]  /*7120*/  PRMT R14, R9, 0x9910, RZ ;  /* 0x00009910090e7816 */ /* 0x002fe200000000ff */
[----:B0-----:R0:W-:Y:S03]  /*7130*/  @!P1 SYNCS.ARRIVE.TRANS64 RZ, [R23+URZ], R15 ;  /* 0x0000000f17ff99a7 */ /* 0x0011e6000800003f */
[----:B------:R-:W-:-:S13]  /*7140*/  ISETP.NE.AND P0, PT, R14, 0x2, PT ;  /* 0x000000020e00780c */ /* 0x000fda0003f05270 */
[----:B0-----:R-:W-:Y:S05]  /*7150*/  @P0 BRA `(.L_x_171) ;  /* 0x0000000000040947 */ /* 0x001fea0003800000 */
[----:B------:R-:W-:Y:S01]  /*7160*/  BPT.TRAP 0x1 ;  /* 0x000000040000795c */ /* 0x000fe20000300000 */
.L_x_171:
[C---:B------:R-:W-:Y:S01]  /*7170*/  IMAD R14, R6.reuse, 0x2000, R13 ;  /* 0x00002000060e7824 */ /* 0x040fe200078e020d */
[----:B------:R-:W-:Y:S01]  /*7180*/  R2UR UR25, R23 ;  /* 0x00000000171972ca */ /* 0x000fe200000e0000 */
[--C-:B------:R-:W-:Y:S01]  /*7190*/  IMAD R15, R6, 0x4000, R25.reuse ;  /* 0x00004000060f7824 */ /* 0x100fe200078e0219 */
[----:B------:R-:W-:Y:S01]  /*71a0*/  R2UR UR27, R22 ;  /* 0x00000000161b72ca */ /* 0x000fe200000e0000 */
[----:B------:R-:W-:Y:S01]  /*71b0*/  IMAD R14, R14, 0x2, R25 ;  /* 0x000000020e0e7824 */ /* 0x000fe200078e0219 */
[----:B------:R-:W-:Y:S01]  /*71c0*/  R2UR UR28, R7 ;  /* 0x00000000071c72ca */ /* 0x000fe200000e0000 */
[----:B------:R-:W-:Y:S01]  /*71d0*/  VIADD R4, R4, 0xffffffff ;  /* 0xffffffff04047836 */ /* 0x000fe20000000000 */
[----:B------:R-:W-:Y:S01]  /*71e0*/  R2UR UR16, R15 ;  /* 0x000000000f1072ca */ /* 0x000fe200000e0000 */
[----:B------:R-:W-:Y:S01]  /*71f0*/  UIADD3 UR4, UP0, UR22, 0xf0, URZ ;  /* 0x000000f016047890 */ /* 0x000fe2000ff1e03f */
[----:B------:R-:W-:Y:S01]  /*7200*/  R2UR UR8, R14 ;  /* 0x000000000e0872ca */ /* 0x000fe200000e0000 */
[----:B------:R-:W-:Y:S01]  /*7210*/  UIADD3 UR30, UP1, UR22, 0x1f0, URZ ;  /* 0x000001f0161e7890 */ /* 0x000fe2000ff3e03f */
[----:B------:R-:W-:Y:S01]  /*7220*/  R2UR UR26, R20 ;  /* 0x00000000141a72ca */ /* 0x000fe200000e0000 */
[----:B------:R-:W-:Y:S01]  /*7230*/  UIADD3.X UR5, URZ, UR23, URZ, UP0, !UPT ;  /* 0x000000173f057290 */ /* 0x000fe200087fe43f */
[----:B------:R-:W-:Y:S01]  /*7240*/  R2UR UR18, R24 ;  /* 0x00000000181272ca */ /* 0x000fe200000e0000 */
[----:B------:R-:W-:Y:S01]  /*7250*/  VIADD R6, R6, 0x1 ;  /* 0x0000000106067836 */ /* 0x000fe20000000000 */
[----:B------:R-:W-:Y:S01]  /*7260*/  R2UR UR11, R21 ;  /* 0x00000000150b72ca */ /* 0x000fe200000e0000 */
[----:B------:R-:W-:Y:S01]  /*7270*/  UIADD3.X UR31, URZ, UR23, URZ, UP1, !UPT ;  /* 0x000000173f1f7290 */ /* 0x000fe20008ffe43f */
[----:B------:R-:W-:Y:S01]  /*7280*/  ISETP.GT.AND P1, PT, R4, 0x1, PT ;  /* 0x000000010400780c */ /* 0x000fe20003f24270 */
[----:B------:R-:W-:Y:S01]  /*7290*/  UMOV UR6, 0x0 ;  /* 0x0000000000067882 */ /* 0x000fe20000000000 */
[----:B------:R-:W-:Y:S01]  /*72a0*/  ISETP.NE.AND P0, PT, R6, 0x5, PT ;  /* 0x000000050600780c */ /* 0x000fe20003f05270 */
[----:B------:R-:W-:Y:S01]  /*72b0*/  UIADD3 UR24, UR16, 0x100, URZ ;  /* 0x0000010010187890 */ /* 0x000fe2000fffe03f */
[----:B------:R-:W-:Y:S01]  /*72c0*/  VIADD R22, R22, 0x40 ;  /* 0x0000004016167836 */ /* 0x000fe20000000000 */
[----:B------:R-:W-:Y:S01]  /*72d0*/  UIADD3 UR16, UR16, 0x2100, URZ ;  /* 0x0000210010107890 */ /* 0x000fe2000fffe03f */
[----:B------:R-:W-:Y:S01]  /*72e0*/  SEL R14, RZ, 0x1, P0 ;  /* 0x00000001ff0e7807 */ /* 0x000fe20000000000 */
[----:B------:R-:W-:Y:S01]  /*72f0*/  UIADD3 UR8, UR8, 0x14100, URZ ;  /* 0x0001410008087890 */ /* 0x000fe2000fffe03f */
[----:B------:R-:W-:Y:S01]  /*7300*/  SEL R6, R6, RZ, P0 ;  /* 0x000000ff06067207 */ /* 0x000fe20000000000 */
[----:B------:R-:W-:Y:S01]  /*7310*/  UMOV UR7, 0x10000000 ;  /* 0x1000000000077882 */ /* 0x000fe20000000000 */
[----:B------:R-:W-:Y:S01]  /*7320*/  UMOV UR17, UR25 ;  /* 0x0000001900117c82 */ /* 0x000fe20008000000 */
[----:B------:R-:W-:Y:S01]  /*7330*/  UMOV UR19, UR27 ;  /* 0x0000001b00137c82 */ /* 0x000fe20008000000 */
[----:B------:R-:W-:Y:S01]  /*7340*/  UMOV UR20, UR28 ;  /* 0x0000001c00147c82 */ /* 0x000fe20008000000 */
[----:B------:R0:W-:Y:S01]  /*7350*/  UTMALDG.3D [UR24], [UR4], desc[UR6] ;  /* 0x00000618040075b4 */ /* 0x0001e20008011000 */
[----:B------:R-:W-:Y:S01]  /*7360*/  UMOV UR21, 0xff0000 ;  /* 0x00ff000000157882 */ /* 0x000fe20000000000 */
[----:B------:R-:W-:Y:S01]  /*7370*/  UMOV UR9, UR25 ;  /* 0x0000001900097c82 */ /* 0x000fe20008000000 */
[----:B------:R-:W-:Y:S01]  /*7380*/  UMOV UR10, UR27 ;  /* 0x0000001b000a7c82 */ /* 0x000fe20008000000 */
[----:B------:R-:W-:Y:S01]  /*7390*/  UMOV UR12, UR28 ;  /* 0x0000001c000c7c82 */ /* 0x000fe20008000000 */
[----:B------:R-:W-:Y:S01]  /*73a0*/  LOP3.LUT R5, R5, R14, RZ, 0x3c, !PT ;  /* 0x0000000e05057212 */ /* 0x000fe200078e3cff */
[----:B------:R0:W-:Y:S01]  /*73b0*/  UTMALDG.3D [UR16], [UR4], desc[UR6] ;  /* 0x00000610040075b4 */ /* 0x0001e20008011000 */
[----:B------:R0:W-:Y:S02]  /*73c0*/  UTMALDG.3D.MULTICAST [UR8], [UR30], UR21, desc[UR6] ;  /* 0x000006081e0073b4 */ /* 0x0001e40008011815 */
[----:B0-----:R-:W-:Y:S05]  /*73d0*/  @P1 BRA `(.L_x_172) ;  /* 0xfffffffc002c1947 */ /* 0x001fea000383ffff */
.L_x_169:
[----:B------:R-:W-:Y:S05]  /*73e0*/  BSYNC B1 ;  /* 0x0000000000017941 */ /* 0x000fea0003800000 */
.L_x_168:
[----:B------:R-:W-:Y:S01]  /*73f0*/  LOP3.LUT P1, RZ, R10, 0xff, RZ, 0xc0, !PT ;  /* 0x000000ff0aff7812 */ /* 0x000fe2000782c0ff */
[C---:B------:R-:W-:Y:S01]  /*7400*/  IMAD.IADD R7, R11.reuse, 0x1, R8 ;  /* 0x000000010b077824 */ /* 0x040fe200078e0208 */
[----:B------:R-:W-:Y:S01]  /*7410*/  ULDC.64 UR4, c[0x0][0x650] ;  /* 0x0001940000047ab9 */ /* 0x000fe20000000a00 */
[----:B------:R-:W-:Y:S01]  /*7420*/  ISETP.GE.U32.AND P2, PT, R11, 0x5, PT ;  /* 0x000000050b00780c */ /* 0x000fe20003f46070 */
[----:B------:R-:W-:Y:S01]  /*7430*/  BSSY B1, `(.L_x_173) ;  /* 0x000006c000017945 */ /* 0x000fe20003800000 */
[----:B------:R-:W-:Y:S01]  /*7440*/  IMAD.MOV.U32 R20, RZ, RZ, -0x1 ;  /* 0xffffffffff147424 */ /* 0x000fe200078e00ff */
[----:B------:R-:W-:Y:S01]  /*7450*/  ISETP.GT.U32.AND P0, PT, R7, 0x4, PT ;  /* 0x000000040700780c */ /* 0x000fe20003f04070 */
[----:B------:R-:W-:Y:S01]  /*7460*/  IMAD.MOV.U32 R21, RZ, RZ, -0x1 ;  /* 0xffffffffff157424 */ /* 0x000fe200078e00ff */
[----:B------:R-:W-:Y:S02]  /*7470*/  PRMT R10, RZ, 0x7610, R10 ;  /* 0x00007610ff0a7816 */ /* 0x000fe4000000000a */
[----:B------:R-:W-:-:S03]  /*7480*/  ISETP.LT.U32.AND P0, PT, R11, 0x5, P0 ;  /* 0x000000050b00780c */ /* 0x000fc60000701070 */
[----:B------:R-:W0:Y:S01]  /*7490*/  @P1 S2R R5, SR_CgaCtaId ;  /* 0x0000000000051919 */ /* 0x000e220000008800 */
[----:B------:R-:W-:-:S04]  /*74a0*/  @P1 MOV R4, 0x400 ;  /* 0x0000040000041802 */ /* 0x000fc80000000f00 */
[----:B0-----:R-:W-:Y:S01]  /*74b0*/  @P1 LEA R6, R5, R4, 0x18 ;  /* 0x0000000405061211 */ /* 0x001fe200078ec0ff */
[----:B------:R-:W-:Y:S01]  /*74c0*/  IMAD.WIDE.U32 R4, R7, -0x33333333, RZ ;  /* 0xcccccccd07047825 */ /* 0x000fe200078e00ff */
[----:B------:R-:W-:Y:S02]  /*74d0*/  SEL R4, RZ, 0x1, !P0 ;  /* 0x00000001ff047807 */ /* 0x000fe40004000000 */
[----:B------:R0:W-:Y:S01]  /*74e0*/  @P1 SYNCS.ARRIVE.TRANS64.A1T0 RZ, [R6+URZ+0x68], RZ ;  /* 0x000068ff06ff19a7 */ /* 0x0001e2000810003f */
[----:B------:R-:W-:Y:S02]  /*74f0*/  IADD3 R16, P1, R16, UR36, RZ ;  /* 0x0000002410107c10 */ /* 0x000fe4000ff3e0ff */
[----:B------:R-:W-:Y:S02]  /*7500*/  LOP3.LUT R3, R3, R4, RZ, 0x3c, !PT ;  /* 0x0000000403037212 */ /* 0x000fe400078e3cff */
[----:B------:R-:W-:Y:S02]  /*7510*/  IADD3.X R17, R17, UR42, RZ, P1, !PT ;  /* 0x0000002a11117c10 */ /* 0x000fe40008ffe4ff */
[----:B------:R-:W-:-:S02]  /*7520*/  ISETP.GE.U32.AND P0, PT, R16, UR4, PT ;  /* 0x0000000410007c0c */ /* 0x000fc4000bf06070 */
[----:B0-----:R-:W-:Y:S02]  /*7530*/  SHF.R.U32.HI R6, RZ, 0x2, R5 ;  /* 0x00000002ff067819 */ /* 0x001fe40000011605 */
[----:B------:R-:W-:Y:S02]  /*7540*/  ISETP.GE.U32.AND.EX P0, PT, R17, UR5, PT, P0 ;  /* 0x0000000511007c0c */ /* 0x000fe4000bf06100 */
[----:B------:R-:W-:Y:S01]  /*7550*/  @P2 LOP3.LUT R3, R3, 0x1, R6, 0x78, !PT ;  /* 0x0000000103032812 */ /* 0x000fe200078e7806 */
[----:B------:R-:W-:Y:S01]  /*7560*/  IMAD R8, R6, -0x5, R7 ;  /* 0xfffffffb06087824 */ /* 0x000fe200078e0207 */
[----:B------:R-:W-:Y:S01]  /*7570*/  PRMT R4, RZ, 0x7610, R4 ;  /* 0x00007610ff047816 */ /* 0x000fe20000000004 */
[----:B------:R-:W-:-:S08]  /*7580*/  IMAD.MOV.U32 R7, RZ, RZ, -0x1 ;  /* 0xffffffffff077424 */ /* 0x000fd000078e00ff */
[----:B------:R-:W-:Y:S05]  /*7590*/  @P0 BRA `(.L_x_174) ;  /* 0x0000000400540947 */ /* 0x000fea0003800000 */
[----:B------:R-:W0:Y:S01]  /*75a0*/  S2R R15, SR_CTAID.X ;  /* 0x00000000000f7919 */ /* 0x000e220000002500 */
[----:B------:R-:W-:Y:S01]  /*75b0*/  ULDC.64 UR4, c[0x0][0x628] ;  /* 0x00018a0000047ab9 */ /* 0x000fe20000000a00 */
[----:B------:R-:W-:Y:S01]  /*75c0*/  ULDC UR7, c[0x0][0x630] ;  /* 0x00018c0000077ab9 */ /* 0x000fe20000000800 */
[----:B------:R-:W-:Y:S01]  /*75d0*/  ISETP.NE.U32.AND P0, PT, RZ, UR4, PT ;  /* 0x00000004ff007c0c */ /* 0x000fe2000bf05070 */
[----:B------:R-:W1:Y:S01]  /*75e0*/  S2R R20, SR_CTAID.Y ;  /* 0x0000000000147919 */ /* 0x000e620000002600 */
[----:B------:R-:W-:Y:S01]  /*75f0*/  ULDC UR8, c[0x0][0x150] ;  /* 0x0000540000087ab9 */ /* 0x000fe20000000800 */
[----:B------:R-:W-:Y:S01]  /*7600*/  IMAD.MOV.U32 R4, RZ, RZ, R16 ;  /* 0x000000ffff047224 */ /* 0x000fe200078e0010 */
[----:B------:R-:W-:Y:S01]  /*7610*/  ISETP.NE.AND.EX P0, PT, RZ, UR5, PT, P0 ;  /* 0x00000005ff007c0c */ /* 0x000fe2000bf05300 */
[----:B------:R-:W-:Y:S01]  /*7620*/  IMAD.MOV.U32 R5, RZ, RZ, R17 ;  /* 0x000000ffff057224 */ /* 0x000fe200078e0011 */
[----:B0-----:R-:W-:-:S11]  /*7630*/  I2FP.F32.U32 R22, R15 ;  /* 0x0000000f00167245 */ /* 0x001fd60000201000 */
[----:B------:R-:W-:Y:S05]  /*7640*/  @!P0 BRA `(.L_x_175) ;  /* 0x0000000000288947 */ /* 0x000fea0003800000 */
[----:B------:R-:W-:Y:S02]  /*7650*/  ULDC UR6, c[0x0][0x634] ;  /* 0x00018d0000067ab9 */ /* 0x000fe40000000800 */
[----:B------:R-:W-:-:S05]  /*7660*/  IADD3 R5, P0, R16, UR6, RZ ;  /* 0x0000000610057c10 */ /* 0x000fca000ff1e0ff */
[----:B------:R-:W-:-:S04]  /*7670*/  IMAD.X R21, RZ, RZ, R17, P0 ;  /* 0x000000ffff157224 */ /* 0x000fc800000e0611 */
[----:B------:R-:W-:-:S04]  /*7680*/  IMAD.WIDE.U32 R6, R21, UR4, RZ ;  /* 0x0000000415067c25 */ /* 0x000fc8000f8e00ff */
[----:B------:R-:W-:-:S04]  /*7690*/  IMAD.WIDE.U32 R6, P0, R5, UR5, R6 ;  /* 0x0000000505067c25 */ /* 0x000fc8000f800006 */
[----:B------:R-:W-:-:S04]  /*76a0*/  IMAD.WIDE.U32 R4, R5, UR4, RZ ;  /* 0x0000000405047c25 */ /* 0x000fc8000f8e00ff */
[----:B------:R-:W-:Y:S01]  /*76b0*/  IMAD.MOV.U32 R4, RZ, RZ, R7 ;  /* 0x000000ffff047224 */ /* 0x000fe200078e0007 */
[----:B------:R-:W-:Y:S01]  /*76c0*/  IADD3 RZ, P1, R5, R6, RZ ;  /* 0x0000000605ff7210 */ /* 0x000fe20007f3e0ff */
[----:B------:R-:W-:-:S04]  /*76d0*/  IMAD.X R5, RZ, RZ, RZ, P0 ;  /* 0x000000ffff057224 */ /* 0x000fc800000e06ff */
[----:B------:R-:W-:-:S08]  /*76e0*/  IMAD.WIDE.U32.X R4, R21, UR5, R4, P1 ;  /* 0x0000000515047c25 */ /* 0x000fd000088e0404 */
.L_x_175:
[--C-:B------:R-:W-:Y:S01]  /*76f0*/  SHF.R.U64 R14, R4, UR7, R5.reuse ;  /* 0x00000007040e7c19 */ /* 0x100fe20008001205 */
[----:B------:R-:W-:Y:S01]  /*7700*/  FMUL R22, R22, UR8 ;  /* 0x0000000816167c20 */ /* 0x000fe20008400000 */
[----:B------:R-:W-:Y:S01]  /*7710*/  SHF.R.U32.HI R4, RZ, UR7, R5 ;  /* 0x00000007ff047c19 */ /* 0x000fe20008011605 */
[----:B------:R-:W0:Y:S01]  /*7720*/  LDC R6, c[0x0][0x144] ;  /* 0x00005100ff067b82 */ /* 0x000e220000000800 */
[----:B------:R-:W-:Y:S01]  /*7730*/  IADD3 R5, P0, RZ, -R14, RZ ;  /* 0x8000000eff057210 */ /* 0x000fe20007f1e0ff */
[----:B------:R-:W-:Y:S01]  /*7740*/  ULDC UR6, c[0x0][0x154] ;  /* 0x0000550000067ab9 */ /* 0x000fe20000000800 */
[----:B-1----:R-:W-:Y:S01]  /*7750*/  I2FP.F32.U32 R7, R20 ;  /* 0x0000001400077245 */ /* 0x002fe20000201000 */
[----:B------:R-:W1:Y:S01]  /*7760*/  F2I.U32.TRUNC.NTZ R22, R22 ;  /* 0x0000001600167305 */ /* 0x000e62000020f000 */
[----:B------:R-:W-:Y:S01]  /*7770*/  ULDC.64 UR4, c[0x0][0x620] ;  /* 0x0001880000047ab9 */ /* 0x000fe20000000a00 */
[----:B------:R-:W-:Y:S01]  /*7780*/  IMAD.X R4, RZ, RZ, ~R4, P0 ;  /* 0x000000ffff047224 */ /* 0x000fe200000e0e04 */
[----:B------:R-:W-:Y:S01]  /*7790*/  ISETP.NE.AND P2, PT, R2, 0x1, PT ;  /* 0x000000010200780c */ /* 0x000fe20003f45270 */
[----:B------:R-:W-:Y:S01]  /*77a0*/  FMUL R23, R7, UR6 ;  /* 0x0000000607177c20 */ /* 0x000fe20008400000 */
[----:B------:R-:W2:Y:S01]  /*77b0*/  LDC R25, c[0x0][0x148] ;  /* 0x00005200ff197b82 */ /* 0x000ea20000000800 */
[----:B------:R-:W-:Y:S01]  /*77c0*/  IMAD R4, R4, UR4, RZ ;  /* 0x0000000404047c24 */ /* 0x000fe2000f8e02ff */
[----:B------:R-:W-:-:S02]  /*77d0*/  ULDC.64 UR6, c[0x0][0x640] ;  /* 0x0001900000067ab9 */ /* 0x000fc40000000a00 */
[----:B------:R-:W-:Y:S01]  /*77e0*/  ISETP.NE.U32.AND P0, PT, RZ, UR6, PT ;  /* 0x00000006ff007c0c */ /* 0x000fe2000bf05070 */
[----:B------:R-:W3:Y:S01]  /*77f0*/  F2I.U32.TRUNC.NTZ R23, R23 ;  /* 0x0000001700177305 */ /* 0x000ee2000020f000 */
[C---:B------:R-:W-:Y:S02]  /*7800*/  IMAD R7, R5.reuse, UR5, R4 ;  /* 0x0000000505077c24 */ /* 0x040fe4000f8e0204 */
[----:B------:R-:W-:Y:S01]  /*7810*/  IMAD.WIDE.U32 R4, R5, UR4, R16 ;  /* 0x0000000405047c25 */ /* 0x000fe2000f8e0010 */
[----:B------:R-:W-:Y:S01]  /*7820*/  ULDC UR4, c[0x0][0x618] ;  /* 0x0001860000047ab9 */ /* 0x000fe20000000800 */
[----:B------:R-:W-:Y:S02]  /*7830*/  ISETP.NE.AND.EX P0, PT, RZ, UR7, PT, P0 ;  /* 0x00000007ff007c0c */ /* 0x000fe4000bf05300 */
[----:B------:R-:W-:Y:S02]  /*7840*/  IMAD.IADD R5, R5, 0x1, R7 ;  /* 0x0000000105057824 */ /* 0x000fe400078e0207 */
[----:B-1----:R-:W-:-:S03]  /*7850*/  IMAD.MOV R22, RZ, RZ, -R22 ;  /* 0x000000ffff167224 */ /* 0x002fc600078e0a16 */
[----:B------:R-:W-:Y:S01]  /*7860*/  SHF.R.U64 R21, R4, UR4, R5 ;  /* 0x0000000404157c19 */ /* 0x000fe20008001205 */
[----:B0-----:R-:W-:Y:S01]  /*7870*/  IMAD R15, R6, R22, R15 ;  /* 0x00000016060f7224 */ /* 0x001fe200078e020f */
[----:B------:R-:W-:Y:S01]  /*7880*/  SHF.R.U32.HI R4, RZ, UR4, R5 ;  /* 0x00000004ff047c19 */ /* 0x000fe20008011605 */
[----:B------:R-:W-:Y:S01]  /*7890*/  ULDC UR4, c[0x0][0x608] ;  /* 0x0001820000047ab9 */ /* 0x000fe20000000800 */
[----:B---3--:R-:W-:Y:S02]  /*78a0*/  IMAD.MOV R6, RZ, RZ, -R23 ;  /* 0x000000ffff067224 */ /* 0x008fe400078e0a17 */
[--C-:B------:R-:W-:Y:S02]  /*78b0*/  SHF.R.U64 R22, R21, UR4, R4.reuse ;  /* 0x0000000415167c19 */ /* 0x100fe40008001204 */
[----:B------:R-:W-:Y:S01]  /*78c0*/  SHF.R.U32.HI R5, RZ, UR4, R4 ;  /* 0x00000004ff057c19 */ /* 0x000fe20008011604 */
[----:B------:R-:W-:Y:S01]  /*78d0*/  ULDC UR4, c[0x0][0x658] ;  /* 0x0001960000047ab9 */ /* 0x000fe20000000800 */
[----:B--2---:R-:W-:-:S02]  /*78e0*/  @P2 IMAD R15, R25, R6, R20 ;  /* 0x00000006190f2224 */ /* 0x004fc400078e0214 */
[--C-:B------:R-:W-:Y:S02]  /*78f0*/  SHF.R.U64 R20, R22, UR4, R5.reuse ;  /* 0x0000000416147c19 */ /* 0x100fe40008001205 */
[----:B------:R-:W-:-:S03]  /*7900*/  SHF.R.U32.HI R23, RZ, UR4, R5 ;  /* 0x00000004ff177c19 */ /* 0x000fc60008011605 */
[----:B------:R-:W-:Y:S02]  /*7910*/  IMAD.MOV.U32 R6, RZ, RZ, R20 ;  /* 0x000000ffff067224 */ /* 0x000fe400078e0014 */
[----:B------:R-:W-:Y:S01]  /*7920*/  IMAD.MOV.U32 R5, RZ, RZ, R23 ;  /* 0x000000ffff057224 */ /* 0x000fe200078e0017 */
[----:B------:R-:W-:Y:S06]  /*7930*/  @!P0 BRA `(.L_x_176) ;  /* 0x00000000002c8947 */ /* 0x000fec0003800000 */
        /* <DEDUP_REMOVED lines=9> */
[----:B------:R-:W-:-:S04]  /*79d0*/  IMAD.WIDE.U32.X R4, R23, UR7, R4, P1 ;  /* 0x0000000717047c25 */ /* 0x000fc800088e0404 */
[----:B------:R-:W-:-:S07]  /*79e0*/  IMAD.MOV.U32 R6, RZ, RZ, R4 ;  /* 0x000000ffff067224 */ /* 0x000fce00078e0004 */
.L_x_176:
[----:B------:R-:W-:Y:S01]  /*79f0*/  ULDC UR4, c[0x0][0x648] ;  /* 0x0001920000047ab9 */ /* 0x000fe20000000800 */
[----:B------:R-:W-:Y:S01]  /*7a00*/  LOP3.LUT R4, R22, UR14, RZ, 0xc0, !PT ;  /* 0x0000000e16047c12 */ /* 0x000fe2000f8ec0ff */
[----:B------:R-:W-:Y:S01]  /*7a10*/  ULDC UR5, c[0x0][0x610] ;  /* 0x0001840000057ab9 */ /* 0x000fe20000000800 */
[----:B------:R-:W-:Y:S01]  /*7a20*/  SHF.R.U64 R5, R6, UR4, R5 ;  /* 0x0000000406057c19 */ /* 0x000fe20008001205 */
[----:B------:R-:W-:Y:S01]  /*7a30*/  ULDC UR4, c[0x0][0x638] ;  /* 0x00018e0000047ab9 */ /* 0x000fe20000000800 */
[----:B------:R-:W-:-:S03]  /*7a40*/  LOP3.LUT R21, R21, UR13, RZ, 0xc0, !PT ;  /* 0x0000000d15157c12 */ /* 0x000fc6000f8ec0ff */
[----:B------:R-:W-:Y:S02]  /*7a50*/  IMAD.MOV R7, RZ, RZ, -R5 ;  /* 0x000000ffff077224 */ /* 0x000fe400078e0a05 */
[----:B------:R-:W-:Y:S02]  /*7a60*/  IMAD R4, R5, UR15, R4 ;  /* 0x0000000f05047c24 */ /* 0x000fe4000f8e0204 */
[----:B------:R-:W-:Y:S01]  /*7a70*/  IMAD R20, R7, UR4, R20 ;  /* 0x0000000407147c24 */ /* 0x000fe2000f8e0214 */
[----:B------:R-:W-:Y:S01]  /*7a80*/  ULDC UR4, c[0x0][0x600] ;  /* 0x0001800000047ab9 */ /* 0x000fe20000000800 */
[----:B------:R-:W-:Y:S02]  /*7a90*/  IMAD R15, R4, UR5, R15 ;  /* 0x00000005040f7c24 */ /* 0x000fe4000f8e020f */
[----:B------:R-:W-:Y:S02]  /*7aa0*/  IMAD R20, R20, UR4, R21 ;  /* 0x0000000414147c24 */ /* 0x000fe4000f8e0215 */
[----:B------:R-:W-:-:S02]  /*7ab0*/  IMAD.MOV.U32 R4, RZ, RZ, 0x1 ;  /* 0x00000001ff047424 */ /* 0x000fc400078e00ff */
[----:B------:R-:W-:Y:S01]  /*7ac0*/  IMAD.MOV.U32 R7, RZ, RZ, R14 ;  /* 0x000000ffff077224 */ /* 0x000fe200078e000e */
[----:B------:R-:W-:Y:S02]  /*7ad0*/  SEL R21, R20, R15, !P2 ;  /* 0x0000000f14157207 */ /* 0x000fe40005000000 */
[----:B------:R-:W-:-:S07]  /*7ae0*/  SEL R20, R15, R20, !P2 ;  /* 0x000000140f147207 */ /* 0x000fce0005000000 */
.L_x_174:
[----:B------:R-:W-:Y:S05]  /*7af0*/  BSYNC B1 ;  /* 0x0000000000017941 */ /* 0x000fea0003800000 */
.L_x_173:
[----:B------:R-:W-:-:S13]  /*7b00*/  LOP3.LUT P0, RZ, R4, 0xff, RZ, 0xc0, !PT ;  /* 0x000000ff04ff7812 */ /* 0x000fda000780c0ff */
[----:B------:R-:W-:Y:S05]  /*7b10*/  @P0 BRA `(.L_x_177) ;  /* 0xfffffff400200947 */ /* 0x000fea000383ffff */
[----:B------:R-:W-:Y:S05]  /*7b20*/  BSYNC B0 ;  /* 0x0000000000007941 */ /* 0x000fea0003800000 */
.L_x_166:
[----:B------:R-:W-:-:S03]  /*7b30*/  UMOV UR4, 0xffffffff ;  /* 0xffffffff00047882 */ /* 0x000fc60000000000 */
[----:B------:R-:W-:Y:S05]  /*7b40*/  BRA.DIV UR4, `(.L_x_178) ;  /* 0x0000000604387947 */ /* 0x000fea000b800000 */
[----:B------:R-:W-:-:S13]  /*7b50*/  ELECT P6, URZ, PT ;  /* 0x00000000003f782f */ /* 0x000fda00038c0000 */
.L_x_193:
[----:B------:R-:W-:Y:S04]  /*7b60*/  BSSY B0, `(.L_x_179) ;  /* 0x0000034000007945 */ /* 0x000fe80003800000 */
[----:B------:R-:W-:Y:S05]  /*7b70*/  @!P6 BRA `(.L_x_180) ;  /* 0x0000000000c8e947 */ /* 0x000fea0003800000 */
[----:B------:R-:W-:-:S04]  /*7b80*/  LOP3.LUT R18, R18, 0x2, RZ, 0xfc, !PT ;  /* 0x0000000212127812 */ /* 0x000fc800078efcff */
[----:B------:R-:W-:-:S13]  /*7b90*/  ISETP.NE.AND P0, PT, R18, 0x3, PT ;  /* 0x000000031200780c */ /* 0x000fda0003f05270 */
[----:B------:R-:W-:Y:S05]  /*7ba0*/  @!P0 BRA `(.L_x_181) ;  /* 0x0000000000048947 */ /* 0x000fea0003800000 */
[----:B------:R-:W-:Y:S01]  /*7bb0*/  BPT.TRAP 0x1 ;  /* 0x000000040000795c */ /* 0x000fe20000300000 */
.L_x_181:
[----:B------:R-:W0:Y:S01]  /*7bc0*/  S2R R5, SR_CgaCtaId ;  /* 0x0000000000057919 */ /* 0x000e220000008800 */
[----:B------:R-:W-:Y:S02]  /*7bd0*/  MOV R0, 0x400 ;  /* 0x0000040000007802 */ /* 0x000fe40000000f00 */
[----:B------:R-:W-:Y:S02]  /*7be0*/  SHF.L.U32 R2, R3, 0x1f, RZ ;  /* 0x0000001f03027819 */ /* 0x000fe400000006ff */
[----:B0-----:R-:W-:-:S05]  /*7bf0*/  LEA R5, R5, R0, 0x18 ;  /* 0x0000000005057211 */ /* 0x001fca00078ec0ff */
[----:B------:R-:W-:-:S04]  /*7c00*/  VIADD R5, R5, 0x28 ;  /* 0x0000002805057836 */ /* 0x000fc80000000000 */
[C---:B------:R-:W-:Y:S02]  /*7c10*/  IMAD R7, R8.reuse, 0x8, R5 ;  /* 0x0000000808077824 */ /* 0x040fe400078e0205 */
[----:B------:R-:W-:Y:S02]  /*7c20*/  VIADD R8, R8, 0x1 ;  /* 0x0000000108087836 */ /* 0x000fe40000000000 */
[----:B------:R-:W0:Y:S03]  /*7c30*/  SYNCS.PHASECHK.TRANS64.TRYWAIT P0, [R7+URZ], R2 ;  /* 0x00000002070075a7 */ /* 0x000e26000800017f */
[----:B------:R-:W-:-:S04]  /*7c40*/  ISETP.NE.AND P1, PT, R8, 0x5, PT ;  /* 0x000000050800780c */ /* 0x000fc80003f25270 */
[----:B------:R-:W-:Y:S02]  /*7c50*/  SEL R0, RZ, 0x1, P1 ;  /* 0x00000001ff007807 */ /* 0x000fe40000800000 */
[----:B------:R-:W-:Y:S02]  /*7c60*/  SEL R8, R8, RZ, P1 ;  /* 0x000000ff08087207 */ /* 0x000fe40000800000 */
[----:B------:R-:W-:-:S03]  /*7c70*/  LOP3.LUT R9, R3, R0, RZ, 0x3c, !PT ;  /* 0x0000000003097212 */ /* 0x000fc600078e3cff */
[----:B------:R-:W-:Y:S01]  /*7c80*/  IMAD R6, R8, 0x8, R5 ;  /* 0x0000000808067824 */ /* 0x000fe200078e0205 */
[----:B------:R-:W-:Y:S01]  /*7c90*/  SHF.L.U32 R3, R9, 0x1f, RZ ;  /* 0x0000001f09037819 */ /* 0x000fe200000006ff */
[----:B0-----:R-:W-:Y:S06]  /*7ca0*/  @!P0 BRA `(.L_x_182) ;  /* 0x0000000400008947 */ /* 0x001fec0003800000 */
.L_x_194:
[----:B------:R-:W1:Y:S01]  /*7cb0*/  SYNCS.PHASECHK.TRANS64.TRYWAIT P0, [R6+URZ], R3 ;  /* 0x00000003060075a7 */ /* 0x000e62000800017f */
[----:B------:R-:W-:-:S05]  /*7cc0*/  VIADD R0, R8, 0x1 ;  /* 0x0000000108007836 */ /* 0x000fca0000000000 */
[----:B------:R-:W-:-:S04]  /*7cd0*/  ISETP.NE.AND P1, PT, R0, 0x5, PT ;  /* 0x000000050000780c */ /* 0x000fc80003f25270 */
[----:B0-----:R-:W-:Y:S02]  /*7ce0*/  SEL R2, RZ, 0x1, P1 ;  /* 0x00000001ff027807 */ /* 0x001fe40000800000 */
[----:B------:R-:W-:Y:S02]  /*7cf0*/  SEL R0, R0, RZ, P1 ;  /* 0x000000ff00007207 */ /* 0x000fe40000800000 */
[----:B------:R-:W-:-:S03]  /*7d00*/  LOP3.LUT R9, R9, R2, RZ, 0x3c, !PT ;  /* 0x0000000209097212 */ /* 0x000fc600078e3cff */
[----:B------:R-:W-:Y:S01]  /*7d10*/  IMAD R7, R0, 0x8, R5 ;  /* 0x0000000800077824 */ /* 0x000fe200078e0205 */
[----:B------:R-:W-:Y:S01]  /*7d20*/  SHF.L.U32 R4, R9, 0x1f, RZ ;  /* 0x0000001f09047819 */ /* 0x000fe200000006ff */
[----:B-1----:R-:W-:Y:S06]  /*7d30*/  @!P0 BRA `(.L_x_183) ;  /* 0x0000000000f08947 */ /* 0x002fec0003800000 */
.L_x_195:
[----:B------:R-:W1:Y:S01]  /*7d40*/  SYNCS.PHASECHK.TRANS64.TRYWAIT P0, [R7+URZ], R4 ;  /* 0x00000004070075a7 */ /* 0x000e62000800017f */
[----:B------:R-:W-:-:S05]  /*7d50*/  VIADD R0, R0, 0x1 ;  /* 0x0000000100007836 */ /* 0x000fca0000000000 */
[----:B------:R-:W-:-:S04]  /*7d60*/  ISETP.NE.AND P1, PT, R0, 0x5, PT ;  /* 0x000000050000780c */ /* 0x000fc80003f25270 */
[----:B------:R-:W-:Y:S02]  /*7d70*/  SEL R2, RZ, 0x1, P1 ;  /* 0x00000001ff027807 */ /* 0x000fe40000800000 */
[----:B------:R-:W-:Y:S02]  /*7d80*/  SEL R0, R0, RZ, P1 ;  /* 0x000000ff00007207 */ /* 0x000fe40000800000 */
[----:B------:R-:W-:-:S03]  /*7d90*/  LOP3.LUT R9, R9, R2, RZ, 0x3c, !PT ;  /* 0x0000000209097212 */ /* 0x000fc600078e3cff */
[----:B0-----:R-:W-:Y:S01]  /*7da0*/  IMAD R6, R0, 0x8, R5 ;  /* 0x0000000800067824 */ /* 0x001fe200078e0205 */
[----:B------:R-:W-:Y:S01]  /*7db0*/  SHF.L.U32 R3, R9, 0x1f, RZ ;  /* 0x0000001f09037819 */ /* 0x000fe200000006ff */
[----:B-1----:R-:W-:Y:S06]  /*7dc0*/  @!P0 BRA `(.L_x_184) ;  /* 0x0000000000e08947 */ /* 0x002fec0003800000 */
.L_x_196:
[----:B------:R-:W1:Y:S01]  /*7dd0*/  SYNCS.PHASECHK.TRANS64.TRYWAIT P0, [R6+URZ], R3 ;  /* 0x00000003060075a7 */ /* 0x000e62000800017f */
[----:B------:R-:W-:-:S05]  /*7de0*/  VIADD R0, R0, 0x1 ;  /* 0x0000000100007836 */ /* 0x000fca0000000000 */
[----:B------:R-:W-:-:S04]  /*7df0*/  ISETP.NE.AND P1, PT, R0, 0x5, PT ;  /* 0x000000050000780c */ /* 0x000fc80003f25270 */
[----:B------:R-:W-:Y:S02]  /*7e00*/  SEL R2, RZ, 0x1, P1 ;  /* 0x00000001ff027807 */ /* 0x000fe40000800000 */
[----:B------:R-:W-:Y:S02]  /*7e10*/  SEL R0, R0, RZ, P1 ;  /* 0x000000ff00007207 */ /* 0x000fe40000800000 */
[----:B------:R-:W-:Y:S01]  /*7e20*/  LOP3.LUT R2, R9, R2, RZ, 0x3c, !PT ;  /* 0x0000000209027212 */ /* 0x000fe200078e3cff */
[----:B-1----:R-:W-:Y:S06]  /*7e30*/  @!P0 BRA `(.L_x_185) ;  /* 0x0000000000d88947 */ /* 0x002fec0003800000 */
.L_x_197:
[----:B------:R-:W-:Y:S01]  /*7e40*/  IMAD R5, R0, 0x8, R5 ;  /* 0x0000000800057824 */ /* 0x000fe200078e0205 */
[----:B------:R-:W-:-:S07]  /*7e50*/  SHF.L.U32 R0, R2, 0x1f, RZ ;  /* 0x0000001f02007819 */ /* 0x000fce00000006ff */
.L_x_186:
[----:B--2---:R2:W3:Y:S02]  /*7e60*/  SYNCS.PHASECHK.TRANS64.TRYWAIT P0, [R5+URZ], R0 ;  /* 0x00000000050075a7 */ /* 0x0044e4000800017f */
[----:B---3--:R-:W-:Y:S05]  /*7e70*/  @!P0 NANOSLEEP.SYNCS 0x989680 ;  /* 0x009896800000895d */ /* 0x008fea0003900000 */
[----:B------:R-:W3:Y:S02]  /*7e80*/  @!P0 SYNCS.PHASECHK.TRANS64 P0, [R5+URZ], R0 ;  /* 0x00000000050085a7 */ /* 0x000ee4000800007f */
[----:B---3--:R-:W-:Y:S05]  /*7e90*/  @!P0 BRA `(.L_x_186) ;  /* 0xfffffffc00f08947 */ /* 0x008fea000383ffff */
.L_x_180:
[----:B------:R-:W-:Y:S05]  /*7ea0*/  BSYNC B0 ;  /* 0x0000000000007941 */ /* 0x000fea0003800000 */
.L_x_179:
[----:B------:R-:W-:Y:S05]  /*7eb0*/  EXIT ;  /* 0x000000000000794d */ /* 0x000fea0003800000 */
.L_x_21:
[----:B-1----:R1:W2:Y:S02]  /*7ec0*/  SYNCS.PHASECHK.TRANS64.TRYWAIT P1, [R3+URZ], R0 ;  /* 0x00000000030075a7 */ /* 0x0022a4000802017f */
[----:B--2---:R-:W-:Y:S05]  /*7ed0*/  @!P1 NANOSLEEP.SYNCS 0x989680 ;  /* 0x009896800000995d */ /* 0x004fea0003900000 */
[----:B------:R-:W2:Y:S02]  /*7ee0*/  @!P1 SYNCS.PHASECHK.TRANS64 P1, [R3+URZ], R0 ;  /* 0x00000000030095a7 */ /* 0x000ea4000802007f */
[----:B--2---:R-:W-:Y:S05]  /*7ef0*/  @!P1 BRA `(.L_x_21) ;  /* 0xfffffffc00f09947 */ /* 0x004fea000383ffff */
[----:B------:R-:W-:Y:S05]  /*7f00*/  BRA `(.L_x_20) ;  /* 0xffffff98002c7947 */ /* 0x000fea000383ffff */
.L_x_26:
[----:B-1----:R1:W2:Y:S02]  /*7f10*/  SYNCS.PHASECHK.TRANS64.TRYWAIT P1, [R5+URZ], R4 ;  /* 0x00000004050075a7 */ /* 0x0022a4000802017f */
[----:B--2---:R-:W-:Y:S05]  /*7f20*/  @!P1 NANOSLEEP.SYNCS 0x989680 ;  /* 0x009896800000995d */ /* 0x004fea0003900000 */
[----:B------:R-:W2:Y:S02]  /*7f30*/  @!P1 SYNCS.PHASECHK.TRANS64 P1, [R5+URZ], R4 ;  /* 0x00000004050095a7 */ /* 0x000ea4000802007f */
[----:B--2---:R-:W-:Y:S05]  /*7f40*/  @!P1 BRA `(.L_x_26) ;  /* 0xfffffffc00f09947 */ /* 0x004fea000383ffff */
[----:B------:R-:W-:Y:S05]  /*7f50*/  BRA `(.L_x_25) ;  /* 0xffffff9c00087947 */ /* 0x000fea000383ffff */
.L_x_167:
[----:B------:R-:W-:Y:S01]  /*7f60*/  BSSY B1, `(.L_x_187) ;  /* 0x0000006000017945 */ /* 0x000fe20003800000 */
[----:B------:R-:W-:-:S07]  /*7f70*/  IMAD.MOV.U32 R15, RZ, RZ, -0x1 ;  /* 0xffffffffff0f7424 */ /* 0x000fce00078e00ff */
[----:B------:R-:W-:Y:S05]  /*7f80*/  WARPSYNC.COLLECTIVE R15, `(.L_x_188) ;  /* 0x000000000f0c7348 */ /* 0x000fea0003c00000 */
[----:B------:R-:W-:Y:S02]  /*7f90*/  ELECT P6, UR62, PT ;  /* 0x00000000003e782f */ /* 0x000fe400038c0000 */
[----:B------:R-:W-:Y:S01]  /*7fa0*/  MOV R14, UR62 ;  /* 0x0000003e000e7c02 */ /* 0x000fe20008000f00 */
[----:B------:R-:W-:Y:S10]  /*7fb0*/  ENDCOLLECTIVE ;  /* 0x000000000000791b */ /* 0x000ff40003800000 */
.L_x_188:
[----:B------:R-:W-:Y:S05]  /*7fc0*/  BSYNC B1 ;  /* 0x0000000000017941 */ /* 0x000fea0003800000 */
.L_x_187:
[----:B------:R-:W-:Y:S05]  /*7fd0*/  BRA `(.L_x_189) ;  /* 0xffffffec00fc7947 */ /* 0x000fea000383ffff */
.L_x_170:
[----:B-1----:R1:W2:Y:S02]  /*7fe0*/  SYNCS.PHASECHK.TRANS64.TRYWAIT P0, [R23+URZ+0x28], R14 ;  /* 0x0000280e170075a7 */ /* 0x0022a4000800017f */
[----:B--2---:R-:W-:Y:S05]  /*7ff0*/  @!P0 NANOSLEEP.SYNCS 0x989680 ;  /* 0x009896800000895d */ /* 0x004fea0003900000 */
[----:B------:R-:W2:Y:S02]  /*8000*/  @!P0 SYNCS.PHASECHK.TRANS64 P0, [R23+URZ+0x28], R14 ;  /* 0x0000280e170085a7 */ /* 0x000ea4000800007f */
[----:B--2---:R-:W-:Y:S05]  /*8010*/  @!P0 BRA `(.L_x_170) ;  /* 0xfffffffc00f08947 */ /* 0x004fea000383ffff */
[----:B------:R-:W-:Y:S05]  /*8020*/  BRA `(.L_x_190) ;  /* 0xfffffff0003c7947 */ /* 0x000fea000383ffff */
.L_x_178:
[----:B------:R-:W-:Y:S01]  /*8030*/  BSSY B0, `(.L_x_191) ;  /* 0x0000006000007945 */ /* 0x000fe20003800000 */
[----:B------:R-:W-:-:S07]  /*8040*/  IMAD.MOV.U32 R15, RZ, RZ, -0x1 ;  /* 0xffffffffff0f7424 */ /* 0x000fce00078e00ff */
[----:B------:R-:W-:Y:S05]  /*8050*/  WARPSYNC.COLLECTIVE R15, `(.L_x_192) ;  /* 0x000000000f0c7348 */ /* 0x000fea0003c00000 */
[----:B------:R-:W-:Y:S02]  /*8060*/  ELECT P6, UR62, PT ;  /* 0x00000000003e782f */ /* 0x000fe400038c0000 */
[----:B------:R-:W-:Y:S01]  /*8070*/  MOV R14, UR62 ;  /* 0x0000003e000e7c02 */ /* 0x000fe20008000f00 */
[----:B------:R-:W-:Y:S10]  /*8080*/  ENDCOLLECTIVE ;  /* 0x000000000000791b */ /* 0x000ff40003800000 */
.L_x_192:
[----:B------:R-:W-:Y:S05]  /*8090*/  BSYNC B0 ;  /* 0x0000000000007941 */ /* 0x000fea0003800000 */
.L_x_191:
[----:B------:R-:W-:Y:S05]  /*80a0*/  BRA `(.L_x_193) ;  /* 0xfffffff800ac7947 */ /* 0x000fea000383ffff */
.L_x_182:
[----:B0-----:R0:W1:Y:S02]  /*80b0*/  SYNCS.PHASECHK.TRANS64.TRYWAIT P0, [R7+URZ], R2 ;  /* 0x00000002070075a7 */ /* 0x001064000800017f */
[----:B-1----:R-:W-:Y:S05]  /*80c0*/  @!P0 NANOSLEEP.SYNCS 0x989680 ;  /* 0x009896800000895d */ /* 0x002fea0003900000 */
[----:B------:R-:W1:Y:S02]  /*80d0*/  @!P0 SYNCS.PHASECHK.TRANS64 P0, [R7+URZ], R2 ;  /* 0x00000002070085a7 */ /* 0x000e64000800007f */
[----:B-1----:R-:W-:Y:S05]  /*80e0*/  @!P0 BRA `(.L_x_182) ;  /* 0xfffffffc00f08947 */ /* 0x002fea000383ffff */
[----:B------:R-:W-:Y:S05]  /*80f0*/  BRA `(.L_x_194) ;  /* 0xfffffff800ec7947 */ /* 0x000fea000383ffff */
.L_x_183:
[----:B0-----:R0:W1:Y:S02]  /*8100*/  SYNCS.PHASECHK.TRANS64.TRYWAIT P0, [R6+URZ], R3 ;  /* 0x00000003060075a7 */ /* 0x001064000800017f */
[----:B-1----:R-:W-:Y:S05]  /*8110*/  @!P0 NANOSLEEP.SYNCS 0x989680 ;  /* 0x009896800000895d */ /* 0x002fea0003900000 */
[----:B------:R-:W1:Y:S02]  /*8120*/  @!P0 SYNCS.PHASECHK.TRANS64 P0, [R6+URZ], R3 ;  /* 0x00000003060085a7 */ /* 0x000e64000800007f */
[----:B-1----:R-:W-:Y:S05]  /*8130*/  @!P0 BRA `(.L_x_183) ;  /* 0xfffffffc00f08947 */ /* 0x002fea000383ffff */
[----:B------:R-:W-:Y:S05]  /*8140*/  BRA `(.L_x_195) ;  /* 0xfffffff800fc7947 */ /* 0x000fea000383ffff */
.L_x_184:
[----:B0-----:R0:W1:Y:S02]  /*8150*/  SYNCS.PHASECHK.TRANS64.TRYWAIT P0, [R7+URZ], R4 ;  /* 0x00000004070075a7 */ /* 0x001064000800017f */
[----:B-1----:R-:W-:Y:S05]  /*8160*/  @!P0 NANOSLEEP.SYNCS 0x989680 ;  /* 0x009896800000895d */ /* 0x002fea0003900000 */
[----:B------:R-:W1:Y:S02]  /*8170*/  @!P0 SYNCS.PHASECHK.TRANS64 P0, [R7+URZ], R4 ;  /* 0x00000004070085a7 */ /* 0x000e64000800007f */
[----:B-1----:R-:W-:Y:S05]  /*8180*/  @!P0 BRA `(.L_x_184) ;  /* 0xfffffffc00f08947 */ /* 0x002fea000383ffff */
[----:B------:R-:W-:Y:S05]  /*8190*/  BRA `(.L_x_196) ;  /* 0xfffffffc000c7947 */ /* 0x000fea000383ffff */
.L_x_185:
[----:B-1----:R1:W2:Y:S02]  /*81a0*/  SYNCS.PHASECHK.TRANS64.TRYWAIT P0, [R6+URZ], R3 ;  /* 0x00000003060075a7 */ /* 0x0022a4000800017f */
[----:B--2---:R-:W-:Y:S05]  /*81b0*/  @!P0 NANOSLEEP.SYNCS 0x989680 ;  /* 0x009896800000895d */ /* 0x004fea0003900000 */
[----:B------:R-:W2:Y:S02]  /*81c0*/  @!P0 SYNCS.PHASECHK.TRANS64 P0, [R6+URZ], R3 ;  /* 0x00000003060085a7 */ /* 0x000ea4000800007f */
[----:B--2---:R-:W-:Y:S05]  /*81d0*/  @!P0 BRA `(.L_x_185) ;  /* 0xfffffffc00f08947 */ /* 0x004fea000383ffff */
[----:B------:R-:W-:Y:S05]  /*81e0*/  BRA `(.L_x_197) ;  /* 0xfffffffc00147947 */ /* 0x000fea000383ffff */
.L_x_198:
[----:B------:R-:W-:-:S00]  /*81f0*/  BRA `(.L_x_198) ;  /* 0xfffffffc00fc7947 */ /* 0x000fc0000383ffff */
[----:B------:R-:W-:-:S00]  /*8200*/  NOP ;  /* 0x0000000000007918 */ /* 0x000fc00000000000 */
[----:B------:R-:W-:-:S00]  /*8210*/  NOP ;  /* 0x0000000000007918 */ /* 0x000fc00000000000 */
[----:B------:R-:W-:-:S00]  /*8220*/  NOP ;  /* 0x0000000000007918 */ /* 0x000fc00000000000 */
[----:B------:R-:W-:-:S00]  /*8230*/  NOP ;  /* 0x0000000000007918 */ /* 0x000fc00000000000 */
[----:B------:R-:W-:-:S00]  /*8240*/  NOP ;  /* 0x0000000000007918 */ /* 0x000fc00000000000 */
[----:B------:R-:W-:-:S00]  /*8250*/  NOP ;  /* 0x0000000000007918 */ /* 0x000fc00000000000 */
[----:B------:R-:W-:-:S00]  /*8260*/  NOP ;  /* 0x0000000000007918 */ /* 0x000fc00000000000 */
[----:B------:R-:W-:-:S00]  /*8270*/  NOP ;  /* 0x0000000000007918 */ /* 0x000fc00000000000 */
.L_x_199:


//--------------------- .nv.global.init           --------------------------
	.section	.nv.global.init,"aw",@progbits
.nv.global.init:
	.type		$str$22,@object
	.size		$str$22,($str$23 - $str$22)
$str$22:
        /*0000*/ 	.byte	0x6b, 0x5f, 0x74, 0x69, 0x6c, 0x65, 0x5f, 0x63, 0x6f, 0x75, 0x6e, 0x74, 0x20, 0x3e, 0x3d, 0x20
        /*0010*/ 	.byte	0x31, 0x00
	.type		$str$23,@object
	.size		$str$23,(__unnamed_1 - $str$23)
$str$23:
        /*0012*/ 	.byte	0x2f, 0x74, 0x6d, 0x70, 0x2f, 0x63, 0x75, 0x74, 0x6c, 0x61, 0x73, 0x73, 0x5f, 0x73, 0x77, 0x65
        /*0022*/ 	.byte	0x65, 0x70, 0x5f, 0x73, 0x72, 0x63, 0x2f, 0x69, 0x6e, 0x63, 0x6c, 0x75, 0x64, 0x65, 0x2f, 0x63
        /*0032*/ 	.byte	0x75, 0x74, 0x6c, 0x61, 0x73, 0x73, 0x2f, 0x67, 0x65, 0x6d, 0x6d, 0x2f, 0x63, 0x6f, 0x6c, 0x6c
        /*0042*/ 	.byte	0x65, 0x63, 0x74, 0x69, 0x76, 0x65, 0x2f, 0x73, 0x6d, 0x39, 0x30, 0x5f, 0x6d, 0x6d, 0x61, 0x5f
        /*0052*/ 	.byte	0x74, 0x6d, 0x61, 0x5f, 0x67, 0x6d, 0x6d, 0x61, 0x5f, 0x73, 0x73, 0x5f, 0x77, 0x61, 0x72, 0x70
        /*0062*/ 	.byte	0x73, 0x70, 0x65, 0x63, 0x69, 0x61, 0x6c, 0x69, 0x7a, 0x65, 0x64, 0x2e, 0x68, 0x70, 0x70, 0x00
	.type		__unnamed_1,@object
	.size		__unnamed_1,(.L_0 - __unnamed_1)
__unnamed_1:
        /*0072*/ 	.byte	0x76, 0x6f, 0x69, 0x64, 0x20, 0x63, 0x75, 0x74, 0x6c, 0x61, 0x73, 0x73, 0x3a, 0x3a, 0x67, 0x65
        /* <DEDUP_REMOVED lines=180> */
        /*0bc2*/ 	.byte	0x74, 0x69, 0x74, 0x79, 0x5d, 0x00
.L_0:


//--------------------- .nv.shared._ZN7cutlass13device_kernelINS_4gemm6kernel13GemmUniversalIN4cute5tupleIJiiiiEEENS1_10collective13CollectiveMmaINS1_34MainloopSm90TmaGmmaWarpSpecializedILi5ENS5_IJNS4_1CILi8EEENSA_ILi1EEESC_EEENS1_35KernelTmaWarpSpecializedCooperativeEEENS5_IJNSA_ILi128EEESG_NSA_ILi64EEEEEENS_6half_tENS5_IJSC_llEEESJ_NS5_IJlSC_lEEENS4_8TiledMMAINS4_8MMA_AtomIJNS4_4SM904GMMA26MMA_64x128x16_F32F16F16_SSILNSP_5MajorE1ELSR_0ELNSP_7ScaleInE1ELSS_1EEEEEENS4_6LayoutINS5_IJNSA_ILi2EEESC_SC_EEENS5_IJSC_NSA_ILi0EEESY_EEEEENS5_IJNS4_10UnderscoreES11_S11_EEEEENS4_13SM90_TMA_LOADENS4_14ComposedLayoutINS4_7SwizzleILi3ELi4ELi3EEENS4_18smem_ptr_flag_bitsILi16EEENSV_INS5_IJSH_SB_EEENS5_IJSC_SH_EEEEEEEvNS4_8identityENS4_23SM90_TMA_LOAD_MULTICASTENS15_IS17_S19_NSV_INS5_IJSB_SH_EEENS5_IJSH_SC_EEEEEEEvS1E_EENS_8epilogue10collective6detail29Sm90TmaWarpSpecializedAdapterINS1M_15DefaultEpilogueISJ_SL_SL_NS1L_6thread17LinearCombinationISJ_Li1EffLNS1Q_9ScaleType4KindE0ELNS_15FloatRoundStyleE2ESJ_EENS1_15EpilogueDefaultEEEEEvvEEEEvNT_6ParamsE --------------------------
	.section	.nv.shared._ZN7cutlass13device_kernelINS_4gemm6kernel13GemmUniversalIN4cute5tupleIJiiiiEEENS1_10collective13CollectiveMmaINS1_34MainloopSm90TmaGmmaWarpSpecializedILi5ENS5_IJNS4_1CILi8EEENSA_ILi1EEESC_EEENS1_35KernelTmaWarpSpecializedCooperativeEEENS5_IJNSA_ILi128EEESG_NSA_ILi64EEEEEENS_6half_tENS5_IJSC_llEEESJ_NS5_IJlSC_lEEENS4_8TiledMMAINS4_8MMA_AtomIJNS4_4SM904GMMA26MMA_64x128x16_F32F16F16_SSILNSP_5MajorE1ELSR_0ELNSP_7ScaleInE1ELSS_1EEEEEENS4_6LayoutINS5_IJNSA_ILi2EEESC_SC_EEENS5_IJSC_NSA_ILi0EEESY_EEEEENS5_IJNS4_10UnderscoreES11_S11_EEEEENS4_13SM90_TMA_LOADENS4_14ComposedLayoutINS4_7SwizzleILi3ELi4ELi3EEENS4_18smem_ptr_flag_bitsILi16EEENSV_INS5_IJSH_SB_EEENS5_IJSC_SH_EEEEEEEvNS4_8identityENS4_23SM90_TMA_LOAD_MULTICASTENS15_IS17_S19_NSV_INS5_IJSB_SH_EEENS5_IJSH_SC_EEEEEEEvS1E_EENS_8epilogue10collective6detail29Sm90TmaWarpSpecializedAdapterINS1M_15DefaultEpilogueISJ_SL_SL_NS1L_6thread17LinearCombinationISJ_Li1EffLNS1Q_9ScaleType4KindE0ELNS_15FloatRoundStyleE2ESJ_EENS1_15EpilogueDefaultEEEEEvvEEEEvNT_6ParamsE,"aw",@nobits
	.sectionflags	@""
	.align	16
	.zero		1024


//--------------------- .nv.shared.reserved.0     --------------------------
	.section	.nv.shared.reserved.0,"aw",@nobits
	.weak		__nv_reservedSMEM_offset_0_alias
	.size		__nv_reservedSMEM_offset_0_alias, 0, 0
	.other		__nv_reservedSMEM_offset_0_alias,@"STO_CUDA_RESERVED_SHARED STV_DEFAULT"
__nv_reservedSMEM_offset_0_alias:
	.zero		0


//--------------------- .nv.global                --------------------------
	.section	.nv.global,"aw",@nobits
.nv.global:
	.type		_ZN40_INTERNAL_ffaab36e_4_k_cu_fbf04e59_197884cute1_E,@object
	.size		_ZN40_INTERNAL_ffaab36e_4_k_cu_fbf04e59_197884cute1_E,(_ZN40_INTERNAL_ffaab36e_4_k_cu_fbf04e59_197884cuda3std3__45__cpo6cbeginE - _ZN40_INTERNAL_ffaab36e_4_k_cu_fbf04e59_197884cute1_E)
_ZN40_INTERNAL_ffaab36e_4_k_cu_fbf04e59_197884cute1_E:
	.zero		1
	.type		_ZN40_INTERNAL_ffaab36e_4_k_cu_fbf04e59_197884cuda3std3__45__cpo6cbeginE,@object
	.size		_ZN40_INTERNAL_ffaab36e_4_k_cu_fbf04e59_197884cuda3std3__45__cpo6cbeginE,(_ZN40_INTERNAL_ffaab36e_4_k_cu_fbf04e59_197884cuda3std3__48in_placeE - _ZN40_INTERNAL_ffaab36e_4_k_cu_fbf04e59_197884cuda3std3__45__cpo6cbeginE)
_ZN40_INTERNAL_ffaab36e_4_k_cu_fbf04e59_197884cuda3std3__45__cpo6cbeginE:
	.zero		1
	.type		_ZN40_INTERNAL_ffaab36e_4_k_cu_fbf04e59_197884cuda3std3__48in_placeE,@object
	.size		_ZN40_INTERNAL_ffaab36e_4_k_cu_fbf04e59_197884cuda3std3__48in_placeE,(_ZN40_INTERNAL_ffaab36e_4_k_cu_fbf04e59_197884cuda3std6ranges3__45__cpo9iter_moveE - _ZN40_INTERNAL_ffaab36e_4_k_cu_fbf04e59_197884cuda3std3__48in_placeE)
_ZN40_INTERNAL_ffaab36e_4_k_cu_fbf04e59_197884cuda3std3__48in_placeE:
	.zero		1
	.type		_ZN40_INTERNAL_ffaab36e_4_k_cu_fbf04e59_197884cuda3std6ranges3__45__cpo9iter_moveE,@object
	.size		_ZN40_INTERNAL_ffaab36e_4_k_cu_fbf04e59_197884cuda3std6ranges3__45__cpo9iter_moveE,(_ZN40_INTERNAL_ffaab36e_4_k_cu_fbf04e59_197884cuda3std3__45__cpo5beginE - _ZN40_INTERNAL_ffaab36e_4_k_cu_fbf04e59_197884cuda3std6ranges3__45__cpo9iter_moveE)
_ZN40_INTERNAL_ffaab36e_4_k_cu_fbf04e59_197884cuda3std6ranges3__45__cpo9iter_moveE:
	.zero		1
	.type		_ZN40_INTERNAL_ffaab36e_4_k_cu_fbf04e59_197884cuda3std3__45__cpo5beginE,@object
	.size		_ZN40_INTERNAL_ffaab36e_4_k_cu_fbf04e59_197884cuda3std3__45__cpo5beginE,(_ZN40_INTERNAL_ffaab36e_4_k_cu_fbf04e59_197884cuda3std3__442_GLOBAL__N__ffaab36e_4_k_cu_fbf04e59_197886ignoreE - _ZN40_INTERNAL_ffaab36e_4_k_cu_fbf04e59_197884cuda3std3__45__cpo5beginE)
_ZN40_INTERNAL_ffaab36e_4_k_cu_fbf04e59_197884cuda3std3__45__cpo5beginE:
	.zero		1
	.type		_ZN40_INTERNAL_ffaab36e_4_k_cu_fbf04e59_197884cuda3std3__442_GLOBAL__N__ffaab36e_4_k_cu_fbf04e59_197886ignoreE,@object
	.size		_ZN40_INTERNAL_ffaab36e_4_k_cu_fbf04e59_197884cuda3std3__442_GLOBAL__N__ffaab36e_4_k_cu_fbf04e59_197886ignoreE,(_ZN40_INTERNAL_ffaab36e_4_k_cu_fbf04e59_197884cute7productE - _ZN40_INTERNAL_ffaab36e_4_k_cu_fbf04e59_197884cuda3std3__442_GLOBAL__N__ffaab36e_4_k_cu_fbf04e59_197886ignoreE)
_ZN40_INTERNAL_ffaab36e_4_k_cu_fbf04e59_197884cuda3std3__442_GLOBAL__N__ffaab36e_4_k_cu_fbf04e59_197886ignoreE:
	.zero		1
	.type		_ZN40_INTERNAL_ffaab36e_4_k_cu_fbf04e59_197884cute7productE,@object
	.size		_ZN40_INTERNAL_ffaab36e_4_k_cu_fbf04e59_197884cute7productE,(_ZN40_INTERNAL_ffaab36e_4_k_cu_fbf04e59_197884cuda3std3__45__cpo3endE - _ZN40_INTERNAL_ffaab36e_4_k_cu_fbf04e59_197884cute7productE)
_ZN40_INTERNAL_ffaab36e_4_k_cu_fbf04e59_197884cute7productE:
	.zero		1
	.type		_ZN40_INTERNAL_ffaab36e_4_k_cu_fbf04e59_197884cuda3std3__45__cpo3endE,@object
	.size		_ZN40_INTERNAL_ffaab36e_4_k_cu_fbf04e59_197884cuda3std3__45__cpo3endE,(_ZN40_INTERNAL_ffaab36e_4_k_cu_fbf04e59_197884cuda3std3__419piecewise_constructE - _ZN40_INTERNAL_ffaab36e_4_k_cu_fbf04e59_197884cuda3std3__45__cpo3endE)
_ZN40_INTERNAL_ffaab36e_4_k_cu_fbf04e59_197884cuda3std3__45__cpo3endE:
	.zero		1
	.type		_ZN40_INTERNAL_ffaab36e_4_k_cu_fbf04e59_197884cuda3std3__419piecewise_constructE,@object
	.size		_ZN40_INTERNAL_ffaab36e_4_k_cu_fbf04e59_197884cuda3std3__419piecewise_constructE,(_ZN40_INTERNAL_ffaab36e_4_k_cu_fbf04e59_197884cuda3std3__45__cpo4cendE - _ZN40_INTERNAL_ffaab36e_4_k_cu_fbf04e59_197884cuda3std3__419piecewise_constructE)
_ZN40_INTERNAL_ffaab36e_4_k_cu_fbf04e59_197884cuda3std3__419piecewise_constructE:
	.zero		1
	.type		_ZN40_INTERNAL_ffaab36e_4_k_cu_fbf04e59_197884cuda3std3__45__cpo4cendE,@object
	.size		_ZN40_INTERNAL_ffaab36e_4_k_cu_fbf04e59_197884cuda3std3__45__cpo4cendE,(_ZN40_INTERNAL_ffaab36e_4_k_cu_fbf04e59_197884cuda3std6ranges3__45__cpo4swapE - _ZN40_INTERNAL_ffaab36e_4_k_cu_fbf04e59_197884cuda3std3__45__cpo4cendE)
_ZN40_INTERNAL_ffaab36e_4_k_cu_fbf04e59_197884cuda3std3__45__cpo4cendE:
	.zero		1
	.type		_ZN40_INTERNAL_ffaab36e_4_k_cu_fbf04e59_197884cuda3std6ranges3__45__cpo4swapE,@object
	.size		_ZN40_INTERNAL_ffaab36e_4_k_cu_fbf04e59_197884cuda3std6ranges3__45__cpo4swapE,(.L_8 - _ZN40_INTERNAL_ffaab36e_4_k_cu_fbf04e59_197884cuda3std6ranges3__45__cpo4swapE)
_ZN40_INTERNAL_ffaab36e_4_k_cu_fbf04e59_197884cuda3std6ranges3__45__cpo4swapE:
	.zero		1
.L_8:


//--------------------- .nv.constant0._ZN7cutlass13device_kernelINS_4gemm6kernel13GemmUniversalIN4cute5tupleIJiiiiEEENS1_10collective13CollectiveMmaINS1_34MainloopSm90TmaGmmaWarpSpecializedILi5ENS5_IJNS4_1CILi8EEENSA_ILi1EEESC_EEENS1_35KernelTmaWarpSpecializedCooperativeEEENS5_IJNSA_ILi128EEESG_NSA_ILi64EEEEEENS_6half_tENS5_IJSC_llEEESJ_NS5_IJlSC_lEEENS4_8TiledMMAINS4_8MMA_AtomIJNS4_4SM904GMMA26MMA_64x128x16_F32F16F16_SSILNSP_5MajorE1ELSR_0ELNSP_7ScaleInE1ELSS_1EEEEEENS4_6LayoutINS5_IJNSA_ILi2EEESC_SC_EEENS5_IJSC_NSA_ILi0EEESY_EEEEENS5_IJNS4_10UnderscoreES11_S11_EEEEENS4_13SM90_TMA_LOADENS4_14ComposedLayoutINS4_7SwizzleILi3ELi4ELi3EEENS4_18smem_ptr_flag_bitsILi16EEENSV_INS5_IJSH_SB_EEENS5_IJSC_SH_EEEEEEEvNS4_8identityENS4_23SM90_TMA_LOAD_MULTICASTENS15_IS17_S19_NSV_INS5_IJSB_SH_EEENS5_IJSH_SC_EEEEEEEvS1E_EENS_8epilogue10collective6detail29Sm90TmaWarpSpecializedAdapterINS1M_15DefaultEpilogueISJ_SL_SL_NS1L_6thread17LinearCombinationISJ_Li1EffLNS1Q_9ScaleType4KindE0ELNS_15FloatRoundStyleE2ESJ_EENS1_15EpilogueDefaultEEEEEvvEEEEvNT_6ParamsE --------------------------
	.section	.nv.constant0._ZN7cutlass13device_kernelINS_4gemm6kernel13GemmUniversalIN4cute5tupleIJiiiiEEENS1_10collective13CollectiveMmaINS1_34MainloopSm90TmaGmmaWarpSpecializedILi5ENS5_IJNS4_1CILi8EEENSA_ILi1EEESC_EEENS1_35KernelTmaWarpSpecializedCooperativeEEENS5_IJNSA_ILi128EEESG_NSA_ILi64EEEEEENS_6half_tENS5_IJSC_llEEESJ_NS5_IJlSC_lEEENS4_8TiledMMAINS4_8MMA_AtomIJNS4_4SM904GMMA26MMA_64x128x16_F32F16F16_SSILNSP_5MajorE1ELSR_0ELNSP_7ScaleInE1ELSS_1EEEEEENS4_6LayoutINS5_IJNSA_ILi2EEESC_SC_EEENS5_IJSC_NSA_ILi0EEESY_EEEEENS5_IJNS4_10UnderscoreES11_S11_EEEEENS4_13SM90_TMA_LOADENS4_14ComposedLayoutINS4_7SwizzleILi3ELi4ELi3EEENS4_18smem_ptr_flag_bitsILi16EEENSV_INS5_IJSH_SB_EEENS5_IJSC_SH_EEEEEEEvNS4_8identityENS4_23SM90_TMA_LOAD_MULTICASTENS15_IS17_S19_NSV_INS5_IJSB_SH_EEENS5_IJSH_SC_EEEEEEEvS1E_EENS_8epilogue10collective6detail29Sm90TmaWarpSpecializedAdapterINS1M_15DefaultEpilogueISJ_SL_SL_NS1L_6thread17LinearCombinationISJ_Li1EffLNS1Q_9ScaleType4KindE0ELNS_15FloatRoundStyleE2ESJ_EENS1_15EpilogueDefaultEEEEEvvEEEEvNT_6ParamsE,"a",@progbits
	.sectionflags	@""
	.align	4
.nv.constant0._ZN7cutlass13device_kernelINS_4gemm6kernel13GemmUniversalIN4cute5tupleIJiiiiEEENS1_10collective13CollectiveMmaINS1_34MainloopSm90TmaGmmaWarpSpecializedILi5ENS5_IJNS4_1CILi8EEENSA_ILi1EEESC_EEENS1_35KernelTmaWarpSpecializedCooperativeEEENS5_IJNSA_ILi128EEESG_NSA_ILi64EEEEEENS_6half_tENS5_IJSC_llEEESJ_NS5_IJlSC_lEEENS4_8TiledMMAINS4_8MMA_AtomIJNS4_4SM904GMMA26MMA_64x128x16_F32F16F16_SSILNSP_5MajorE1ELSR_0ELNSP_7ScaleInE1ELSS_1EEEEEENS4_6LayoutINS5_IJNSA_ILi2EEESC_SC_EEENS5_IJSC_NSA_ILi0EEESY_EEEEENS5_IJNS4_10UnderscoreES11_S11_EEEEENS4_13SM90_TMA_LOADENS4_14ComposedLayoutINS4_7SwizzleILi3ELi4ELi3EEENS4_18smem_ptr_flag_bitsILi16EEENSV_INS5_IJSH_SB_EEENS5_IJSC_SH_EEEEEEEvNS4_8identityENS4_23SM90_TMA_LOAD_MULTICASTENS15_IS17_S19_NSV_INS5_IJSB_SH_EEENS5_IJSH_SC_EEEEEEEvS1E_EENS_8epilogue10collective6detail29Sm90TmaWarpSpecializedAdapterINS1M_15DefaultEpilogueISJ_SL_SL_NS1L_6thread17LinearCombinationISJ_Li1EffLNS1Q_9ScaleType4KindE0ELNS_15FloatRoundStyleE2ESJ_EENS1_15EpilogueDefaultEEEEEvvEEEEvNT_6ParamsE:
	.zero		1664


//--------------------- SYMBOLS --------------------------

	.type		.nv.reservedSmem.offset0,@object
	.size		.nv.reservedSmem.offset0,0x4
	.type		__assertfail,@function
